//
// Generated by NVIDIA NVVM Compiler
//
// Compiler Build ID: CL-36424714
// Cuda compilation tools, release 13.0, V13.0.88
// Based on NVVM 20.0.0
//

.version 9.0
.target sm_100
.address_size 64

	// .globl	_Z13conv2d_kernelPKfS0_Pfiiii

.visible .entry _Z13conv2d_kernelPKfS0_Pfiiii(
	.param .u64 .ptr .align 1 _Z13conv2d_kernelPKfS0_Pfiiii_param_0,
	.param .u64 .ptr .align 1 _Z13conv2d_kernelPKfS0_Pfiiii_param_1,
	.param .u64 .ptr .align 1 _Z13conv2d_kernelPKfS0_Pfiiii_param_2,
	.param .u32 _Z13conv2d_kernelPKfS0_Pfiiii_param_3,
	.param .u32 _Z13conv2d_kernelPKfS0_Pfiiii_param_4,
	.param .u32 _Z13conv2d_kernelPKfS0_Pfiiii_param_5,
	.param .u32 _Z13conv2d_kernelPKfS0_Pfiiii_param_6
)
{
	.reg .pred 	%p<4>;
	.reg .b32 	%r<20>;
	.reg .b32 	%f<1729>;
	.reg .b64 	%rd<35>;

	ld.param.u64 	%rd1, [_Z13conv2d_kernelPKfS0_Pfiiii_param_0];
	ld.param.u64 	%rd2, [_Z13conv2d_kernelPKfS0_Pfiiii_param_1];
	ld.param.u64 	%rd3, [_Z13conv2d_kernelPKfS0_Pfiiii_param_2];
	ld.param.u32 	%r5, [_Z13conv2d_kernelPKfS0_Pfiiii_param_3];
	ld.param.u32 	%r4, [_Z13conv2d_kernelPKfS0_Pfiiii_param_4];
	ld.param.u32 	%r6, [_Z13conv2d_kernelPKfS0_Pfiiii_param_5];
	ld.param.u32 	%r7, [_Z13conv2d_kernelPKfS0_Pfiiii_param_6];
	sub.s32 	%r8, %r5, %r6;
	sub.s32 	%r9, %r4, %r7;
	mov.u32 	%r10, %ctaid.y;
	mov.u32 	%r11, %ntid.y;
	mov.u32 	%r12, %tid.y;
	mad.lo.s32 	%r2, %r10, %r11, %r12;
	mov.u32 	%r13, %ctaid.x;
	mov.u32 	%r14, %ntid.x;
	mov.u32 	%r15, %tid.x;
	mad.lo.s32 	%r16, %r13, %r14, %r15;
	setp.gt.s32 	%p1, %r2, %r8;
	setp.gt.s32 	%p2, %r16, %r9;
	or.pred  	%p3, %p1, %p2;
	@%p3 bra 	$L__BB0_2;
	cvta.to.global.u64 	%rd4, %rd2;
	cvta.to.global.u64 	%rd5, %rd1;
	cvta.to.global.u64 	%rd6, %rd3;
	mad.lo.s32 	%r17, %r2, %r4, %r16;
	mul.wide.s32 	%rd7, %r17, 4;
	add.s64 	%rd8, %rd5, %rd7;
	ld.global.nc.f32 	%f1, [%rd8];
	ld.global.nc.f32 	%f2, [%rd4];
	fma.rn.f32 	%f3, %f1, %f2, 0f00000000;
	ld.global.nc.f32 	%f4, [%rd8+4];
	ld.global.nc.f32 	%f5, [%rd4+4];
	fma.rn.f32 	%f6, %f4, %f5, %f3;
	ld.global.nc.f32 	%f7, [%rd8+8];
	ld.global.nc.f32 	%f8, [%rd4+8];
	fma.rn.f32 	%f9, %f7, %f8, %f6;
	ld.global.nc.f32 	%f10, [%rd8+12];
	ld.global.nc.f32 	%f11, [%rd4+12];
	fma.rn.f32 	%f12, %f10, %f11, %f9;
	ld.global.nc.f32 	%f13, [%rd8+16];
	ld.global.nc.f32 	%f14, [%rd4+16];
	fma.rn.f32 	%f15, %f13, %f14, %f12;
	ld.global.nc.f32 	%f16, [%rd8+20];
	ld.global.nc.f32 	%f17, [%rd4+20];
	fma.rn.f32 	%f18, %f16, %f17, %f15;
	ld.global.nc.f32 	%f19, [%rd8+24];
	ld.global.nc.f32 	%f20, [%rd4+24];
	fma.rn.f32 	%f21, %f19, %f20, %f18;
	ld.global.nc.f32 	%f22, [%rd8+28];
	ld.global.nc.f32 	%f23, [%rd4+28];
	fma.rn.f32 	%f24, %f22, %f23, %f21;
	ld.global.nc.f32 	%f25, [%rd8+32];
	ld.global.nc.f32 	%f26, [%rd4+32];
	fma.rn.f32 	%f27, %f25, %f26, %f24;
	ld.global.nc.f32 	%f28, [%rd8+36];
	ld.global.nc.f32 	%f29, [%rd4+36];
	fma.rn.f32 	%f30, %f28, %f29, %f27;
	ld.global.nc.f32 	%f31, [%rd8+40];
	ld.global.nc.f32 	%f32, [%rd4+40];
	fma.rn.f32 	%f33, %f31, %f32, %f30;
	ld.global.nc.f32 	%f34, [%rd8+44];
	ld.global.nc.f32 	%f35, [%rd4+44];
	fma.rn.f32 	%f36, %f34, %f35, %f33;
	ld.global.nc.f32 	%f37, [%rd8+48];
	ld.global.nc.f32 	%f38, [%rd4+48];
	fma.rn.f32 	%f39, %f37, %f38, %f36;
	ld.global.nc.f32 	%f40, [%rd8+52];
	ld.global.nc.f32 	%f41, [%rd4+52];
	fma.rn.f32 	%f42, %f40, %f41, %f39;
	ld.global.nc.f32 	%f43, [%rd8+56];
	ld.global.nc.f32 	%f44, [%rd4+56];
	fma.rn.f32 	%f45, %f43, %f44, %f42;
	ld.global.nc.f32 	%f46, [%rd8+60];
	ld.global.nc.f32 	%f47, [%rd4+60];
	fma.rn.f32 	%f48, %f46, %f47, %f45;
	ld.global.nc.f32 	%f49, [%rd8+64];
	ld.global.nc.f32 	%f50, [%rd4+64];
	fma.rn.f32 	%f51, %f49, %f50, %f48;
	ld.global.nc.f32 	%f52, [%rd8+68];
	ld.global.nc.f32 	%f53, [%rd4+68];
	fma.rn.f32 	%f54, %f52, %f53, %f51;
	ld.global.nc.f32 	%f55, [%rd8+72];
	ld.global.nc.f32 	%f56, [%rd4+72];
	fma.rn.f32 	%f57, %f55, %f56, %f54;
	ld.global.nc.f32 	%f58, [%rd8+76];
	ld.global.nc.f32 	%f59, [%rd4+76];
	fma.rn.f32 	%f60, %f58, %f59, %f57;
	ld.global.nc.f32 	%f61, [%rd8+80];
	ld.global.nc.f32 	%f62, [%rd4+80];
	fma.rn.f32 	%f63, %f61, %f62, %f60;
	ld.global.nc.f32 	%f64, [%rd8+84];
	ld.global.nc.f32 	%f65, [%rd4+84];
	fma.rn.f32 	%f66, %f64, %f65, %f63;
	ld.global.nc.f32 	%f67, [%rd8+88];
	ld.global.nc.f32 	%f68, [%rd4+88];
	fma.rn.f32 	%f69, %f67, %f68, %f66;
	ld.global.nc.f32 	%f70, [%rd8+92];
	ld.global.nc.f32 	%f71, [%rd4+92];
	fma.rn.f32 	%f72, %f70, %f71, %f69;
	mul.wide.s32 	%rd9, %r4, 4;
	add.s64 	%rd10, %rd8, %rd9;
	ld.global.nc.f32 	%f73, [%rd10];
	ld.global.nc.f32 	%f74, [%rd4+96];
	fma.rn.f32 	%f75, %f73, %f74, %f72;
	ld.global.nc.f32 	%f76, [%rd10+4];
	ld.global.nc.f32 	%f77, [%rd4+100];
	fma.rn.f32 	%f78, %f76, %f77, %f75;
	ld.global.nc.f32 	%f79, [%rd10+8];
	ld.global.nc.f32 	%f80, [%rd4+104];
	fma.rn.f32 	%f81, %f79, %f80, %f78;
	ld.global.nc.f32 	%f82, [%rd10+12];
	ld.global.nc.f32 	%f83, [%rd4+108];
	fma.rn.f32 	%f84, %f82, %f83, %f81;
	ld.global.nc.f32 	%f85, [%rd10+16];
	ld.global.nc.f32 	%f86, [%rd4+112];
	fma.rn.f32 	%f87, %f85, %f86, %f84;
	ld.global.nc.f32 	%f88, [%rd10+20];
	ld.global.nc.f32 	%f89, [%rd4+116];
	fma.rn.f32 	%f90, %f88, %f89, %f87;
	ld.global.nc.f32 	%f91, [%rd10+24];
	ld.global.nc.f32 	%f92, [%rd4+120];
	fma.rn.f32 	%f93, %f91, %f92, %f90;
	ld.global.nc.f32 	%f94, [%rd10+28];
	ld.global.nc.f32 	%f95, [%rd4+124];
	fma.rn.f32 	%f96, %f94, %f95, %f93;
	ld.global.nc.f32 	%f97, [%rd10+32];
	ld.global.nc.f32 	%f98, [%rd4+128];
	fma.rn.f32 	%f99, %f97, %f98, %f96;
	ld.global.nc.f32 	%f100, [%rd10+36];
	ld.global.nc.f32 	%f101, [%rd4+132];
	fma.rn.f32 	%f102, %f100, %f101, %f99;
	ld.global.nc.f32 	%f103, [%rd10+40];
	ld.global.nc.f32 	%f104, [%rd4+136];
	fma.rn.f32 	%f105, %f103, %f104, %f102;
	ld.global.nc.f32 	%f106, [%rd10+44];
	ld.global.nc.f32 	%f107, [%rd4+140];
	fma.rn.f32 	%f108, %f106, %f107, %f105;
	ld.global.nc.f32 	%f109, [%rd10+48];
	ld.global.nc.f32 	%f110, [%rd4+144];
	fma.rn.f32 	%f111, %f109, %f110, %f108;
	ld.global.nc.f32 	%f112, [%rd10+52];
	ld.global.nc.f32 	%f113, [%rd4+148];
	fma.rn.f32 	%f114, %f112, %f113, %f111;
	ld.global.nc.f32 	%f115, [%rd10+56];
	ld.global.nc.f32 	%f116, [%rd4+152];
	fma.rn.f32 	%f117, %f115, %f116, %f114;
	ld.global.nc.f32 	%f118, [%rd10+60];
	ld.global.nc.f32 	%f119, [%rd4+156];
	fma.rn.f32 	%f120, %f118, %f119, %f117;
	ld.global.nc.f32 	%f121, [%rd10+64];
	ld.global.nc.f32 	%f122, [%rd4+160];
	fma.rn.f32 	%f123, %f121, %f122, %f120;
	ld.global.nc.f32 	%f124, [%rd10+68];
	ld.global.nc.f32 	%f125, [%rd4+164];
	fma.rn.f32 	%f126, %f124, %f125, %f123;
	ld.global.nc.f32 	%f127, [%rd10+72];
	ld.global.nc.f32 	%f128, [%rd4+168];
	fma.rn.f32 	%f129, %f127, %f128, %f126;
	ld.global.nc.f32 	%f130, [%rd10+76];
	ld.global.nc.f32 	%f131, [%rd4+172];
	fma.rn.f32 	%f132, %f130, %f131, %f129;
	ld.global.nc.f32 	%f133, [%rd10+80];
	ld.global.nc.f32 	%f134, [%rd4+176];
	fma.rn.f32 	%f135, %f133, %f134, %f132;
	ld.global.nc.f32 	%f136, [%rd10+84];
	ld.global.nc.f32 	%f137, [%rd4+180];
	fma.rn.f32 	%f138, %f136, %f137, %f135;
	ld.global.nc.f32 	%f139, [%rd10+88];
	ld.global.nc.f32 	%f140, [%rd4+184];
	fma.rn.f32 	%f141, %f139, %f140, %f138;
	ld.global.nc.f32 	%f142, [%rd10+92];
	ld.global.nc.f32 	%f143, [%rd4+188];
	fma.rn.f32 	%f144, %f142, %f143, %f141;
	add.s64 	%rd11, %rd10, %rd9;
	ld.global.nc.f32 	%f145, [%rd11];
	ld.global.nc.f32 	%f146, [%rd4+192];
	fma.rn.f32 	%f147, %f145, %f146, %f144;
	ld.global.nc.f32 	%f148, [%rd11+4];
	ld.global.nc.f32 	%f149, [%rd4+196];
	fma.rn.f32 	%f150, %f148, %f149, %f147;
	ld.global.nc.f32 	%f151, [%rd11+8];
	ld.global.nc.f32 	%f152, [%rd4+200];
	fma.rn.f32 	%f153, %f151, %f152, %f150;
	ld.global.nc.f32 	%f154, [%rd11+12];
	ld.global.nc.f32 	%f155, [%rd4+204];
	fma.rn.f32 	%f156, %f154, %f155, %f153;
	ld.global.nc.f32 	%f157, [%rd11+16];
	ld.global.nc.f32 	%f158, [%rd4+208];
	fma.rn.f32 	%f159, %f157, %f158, %f156;
	ld.global.nc.f32 	%f160, [%rd11+20];
	ld.global.nc.f32 	%f161, [%rd4+212];
	fma.rn.f32 	%f162, %f160, %f161, %f159;
	ld.global.nc.f32 	%f163, [%rd11+24];
	ld.global.nc.f32 	%f164, [%rd4+216];
	fma.rn.f32 	%f165, %f163, %f164, %f162;
	ld.global.nc.f32 	%f166, [%rd11+28];
	ld.global.nc.f32 	%f167, [%rd4+220];
	fma.rn.f32 	%f168, %f166, %f167, %f165;
	ld.global.nc.f32 	%f169, [%rd11+32];
	ld.global.nc.f32 	%f170, [%rd4+224];
	fma.rn.f32 	%f171, %f169, %f170, %f168;
	ld.global.nc.f32 	%f172, [%rd11+36];
	ld.global.nc.f32 	%f173, [%rd4+228];
	fma.rn.f32 	%f174, %f172, %f173, %f171;
	ld.global.nc.f32 	%f175, [%rd11+40];
	ld.global.nc.f32 	%f176, [%rd4+232];
	fma.rn.f32 	%f177, %f175, %f176, %f174;
	ld.global.nc.f32 	%f178, [%rd11+44];
	ld.global.nc.f32 	%f179, [%rd4+236];
	fma.rn.f32 	%f180, %f178, %f179, %f177;
	ld.global.nc.f32 	%f181, [%rd11+48];
	ld.global.nc.f32 	%f182, [%rd4+240];
	fma.rn.f32 	%f183, %f181, %f182, %f180;
	ld.global.nc.f32 	%f184, [%rd11+52];
	ld.global.nc.f32 	%f185, [%rd4+244];
	fma.rn.f32 	%f186, %f184, %f185, %f183;
	ld.global.nc.f32 	%f187, [%rd11+56];
	ld.global.nc.f32 	%f188, [%rd4+248];
	fma.rn.f32 	%f189, %f187, %f188, %f186;
	ld.global.nc.f32 	%f190, [%rd11+60];
	ld.global.nc.f32 	%f191, [%rd4+252];
	fma.rn.f32 	%f192, %f190, %f191, %f189;
	ld.global.nc.f32 	%f193, [%rd11+64];
	ld.global.nc.f32 	%f194, [%rd4+256];
	fma.rn.f32 	%f195, %f193, %f194, %f192;
	ld.global.nc.f32 	%f196, [%rd11+68];
	ld.global.nc.f32 	%f197, [%rd4+260];
	fma.rn.f32 	%f198, %f196, %f197, %f195;
	ld.global.nc.f32 	%f199, [%rd11+72];
	ld.global.nc.f32 	%f200, [%rd4+264];
	fma.rn.f32 	%f201, %f199, %f200, %f198;
	ld.global.nc.f32 	%f202, [%rd11+76];
	ld.global.nc.f32 	%f203, [%rd4+268];
	fma.rn.f32 	%f204, %f202, %f203, %f201;
	ld.global.nc.f32 	%f205, [%rd11+80];
	ld.global.nc.f32 	%f206, [%rd4+272];
	fma.rn.f32 	%f207, %f205, %f206, %f204;
	ld.global.nc.f32 	%f208, [%rd11+84];
	ld.global.nc.f32 	%f209, [%rd4+276];
	fma.rn.f32 	%f210, %f208, %f209, %f207;
	ld.global.nc.f32 	%f211, [%rd11+88];
	ld.global.nc.f32 	%f212, [%rd4+280];
	fma.rn.f32 	%f213, %f211, %f212, %f210;
	ld.global.nc.f32 	%f214, [%rd11+92];
	ld.global.nc.f32 	%f215, [%rd4+284];
	fma.rn.f32 	%f216, %f214, %f215, %f213;
	add.s64 	%rd12, %rd11, %rd9;
	ld.global.nc.f32 	%f217, [%rd12];
	ld.global.nc.f32 	%f218, [%rd4+288];
	fma.rn.f32 	%f219, %f217, %f218, %f216;
	ld.global.nc.f32 	%f220, [%rd12+4];
	ld.global.nc.f32 	%f221, [%rd4+292];
	fma.rn.f32 	%f222, %f220, %f221, %f219;
	ld.global.nc.f32 	%f223, [%rd12+8];
	ld.global.nc.f32 	%f224, [%rd4+296];
	fma.rn.f32 	%f225, %f223, %f224, %f222;
	ld.global.nc.f32 	%f226, [%rd12+12];
	ld.global.nc.f32 	%f227, [%rd4+300];
	fma.rn.f32 	%f228, %f226, %f227, %f225;
	ld.global.nc.f32 	%f229, [%rd12+16];
	ld.global.nc.f32 	%f230, [%rd4+304];
	fma.rn.f32 	%f231, %f229, %f230, %f228;
	ld.global.nc.f32 	%f232, [%rd12+20];
	ld.global.nc.f32 	%f233, [%rd4+308];
	fma.rn.f32 	%f234, %f232, %f233, %f231;
	ld.global.nc.f32 	%f235, [%rd12+24];
	ld.global.nc.f32 	%f236, [%rd4+312];
	fma.rn.f32 	%f237, %f235, %f236, %f234;
	ld.global.nc.f32 	%f238, [%rd12+28];
	ld.global.nc.f32 	%f239, [%rd4+316];
	fma.rn.f32 	%f240, %f238, %f239, %f237;
	ld.global.nc.f32 	%f241, [%rd12+32];
	ld.global.nc.f32 	%f242, [%rd4+320];
	fma.rn.f32 	%f243, %f241, %f242, %f240;
	ld.global.nc.f32 	%f244, [%rd12+36];
	ld.global.nc.f32 	%f245, [%rd4+324];
	fma.rn.f32 	%f246, %f244, %f245, %f243;
	ld.global.nc.f32 	%f247, [%rd12+40];
	ld.global.nc.f32 	%f248, [%rd4+328];
	fma.rn.f32 	%f249, %f247, %f248, %f246;
	ld.global.nc.f32 	%f250, [%rd12+44];
	ld.global.nc.f32 	%f251, [%rd4+332];
	fma.rn.f32 	%f252, %f250, %f251, %f249;
	ld.global.nc.f32 	%f253, [%rd12+48];
	ld.global.nc.f32 	%f254, [%rd4+336];
	fma.rn.f32 	%f255, %f253, %f254, %f252;
	ld.global.nc.f32 	%f256, [%rd12+52];
	ld.global.nc.f32 	%f257, [%rd4+340];
	fma.rn.f32 	%f258, %f256, %f257, %f255;
	ld.global.nc.f32 	%f259, [%rd12+56];
	ld.global.nc.f32 	%f260, [%rd4+344];
	fma.rn.f32 	%f261, %f259, %f260, %f258;
	ld.global.nc.f32 	%f262, [%rd12+60];
	ld.global.nc.f32 	%f263, [%rd4+348];
	fma.rn.f32 	%f264, %f262, %f263, %f261;
	ld.global.nc.f32 	%f265, [%rd12+64];
	ld.global.nc.f32 	%f266, [%rd4+352];
	fma.rn.f32 	%f267, %f265, %f266, %f264;
	ld.global.nc.f32 	%f268, [%rd12+68];
	ld.global.nc.f32 	%f269, [%rd4+356];
	fma.rn.f32 	%f270, %f268, %f269, %f267;
	ld.global.nc.f32 	%f271, [%rd12+72];
	ld.global.nc.f32 	%f272, [%rd4+360];
	fma.rn.f32 	%f273, %f271, %f272, %f270;
	ld.global.nc.f32 	%f274, [%rd12+76];
	ld.global.nc.f32 	%f275, [%rd4+364];
	fma.rn.f32 	%f276, %f274, %f275, %f273;
	ld.global.nc.f32 	%f277, [%rd12+80];
	ld.global.nc.f32 	%f278, [%rd4+368];
	fma.rn.f32 	%f279, %f277, %f278, %f276;
	ld.global.nc.f32 	%f280, [%rd12+84];
	ld.global.nc.f32 	%f281, [%rd4+372];
	fma.rn.f32 	%f282, %f280, %f281, %f279;
	ld.global.nc.f32 	%f283, [%rd12+88];
	ld.global.nc.f32 	%f284, [%rd4+376];
	fma.rn.f32 	%f285, %f283, %f284, %f282;
	ld.global.nc.f32 	%f286, [%rd12+92];
	ld.global.nc.f32 	%f287, [%rd4+380];
	fma.rn.f32 	%f288, %f286, %f287, %f285;
	add.s64 	%rd13, %rd12, %rd9;
	ld.global.nc.f32 	%f289, [%rd13];
	ld.global.nc.f32 	%f290, [%rd4+384];
	fma.rn.f32 	%f291, %f289, %f290, %f288;
	ld.global.nc.f32 	%f292, [%rd13+4];
	ld.global.nc.f32 	%f293, [%rd4+388];
	fma.rn.f32 	%f294, %f292, %f293, %f291;
	ld.global.nc.f32 	%f295, [%rd13+8];
	ld.global.nc.f32 	%f296, [%rd4+392];
	fma.rn.f32 	%f297, %f295, %f296, %f294;
	ld.global.nc.f32 	%f298, [%rd13+12];
	ld.global.nc.f32 	%f299, [%rd4+396];
	fma.rn.f32 	%f300, %f298, %f299, %f297;
	ld.global.nc.f32 	%f301, [%rd13+16];
	ld.global.nc.f32 	%f302, [%rd4+400];
	fma.rn.f32 	%f303, %f301, %f302, %f300;
	ld.global.nc.f32 	%f304, [%rd13+20];
	ld.global.nc.f32 	%f305, [%rd4+404];
	fma.rn.f32 	%f306, %f304, %f305, %f303;
	ld.global.nc.f32 	%f307, [%rd13+24];
	ld.global.nc.f32 	%f308, [%rd4+408];
	fma.rn.f32 	%f309, %f307, %f308, %f306;
	ld.global.nc.f32 	%f310, [%rd13+28];
	ld.global.nc.f32 	%f311, [%rd4+412];
	fma.rn.f32 	%f312, %f310, %f311, %f309;
	ld.global.nc.f32 	%f313, [%rd13+32];
	ld.global.nc.f32 	%f314, [%rd4+416];
	fma.rn.f32 	%f315, %f313, %f314, %f312;
	ld.global.nc.f32 	%f316, [%rd13+36];
	ld.global.nc.f32 	%f317, [%rd4+420];
	fma.rn.f32 	%f318, %f316, %f317, %f315;
	ld.global.nc.f32 	%f319, [%rd13+40];
	ld.global.nc.f32 	%f320, [%rd4+424];
	fma.rn.f32 	%f321, %f319, %f320, %f318;
	ld.global.nc.f32 	%f322, [%rd13+44];
	ld.global.nc.f32 	%f323, [%rd4+428];
	fma.rn.f32 	%f324, %f322, %f323, %f321;
	ld.global.nc.f32 	%f325, [%rd13+48];
	ld.global.nc.f32 	%f326, [%rd4+432];
	fma.rn.f32 	%f327, %f325, %f326, %f324;
	ld.global.nc.f32 	%f328, [%rd13+52];
	ld.global.nc.f32 	%f329, [%rd4+436];
	fma.rn.f32 	%f330, %f328, %f329, %f327;
	ld.global.nc.f32 	%f331, [%rd13+56];
	ld.global.nc.f32 	%f332, [%rd4+440];
	fma.rn.f32 	%f333, %f331, %f332, %f330;
	ld.global.nc.f32 	%f334, [%rd13+60];
	ld.global.nc.f32 	%f335, [%rd4+444];
	fma.rn.f32 	%f336, %f334, %f335, %f333;
	ld.global.nc.f32 	%f337, [%rd13+64];
	ld.global.nc.f32 	%f338, [%rd4+448];
	fma.rn.f32 	%f339, %f337, %f338, %f336;
	ld.global.nc.f32 	%f340, [%rd13+68];
	ld.global.nc.f32 	%f341, [%rd4+452];
	fma.rn.f32 	%f342, %f340, %f341, %f339;
	ld.global.nc.f32 	%f343, [%rd13+72];
	ld.global.nc.f32 	%f344, [%rd4+456];
	fma.rn.f32 	%f345, %f343, %f344, %f342;
	ld.global.nc.f32 	%f346, [%rd13+76];
	ld.global.nc.f32 	%f347, [%rd4+460];
	fma.rn.f32 	%f348, %f346, %f347, %f345;
	ld.global.nc.f32 	%f349, [%rd13+80];
	ld.global.nc.f32 	%f350, [%rd4+464];
	fma.rn.f32 	%f351, %f349, %f350, %f348;
	ld.global.nc.f32 	%f352, [%rd13+84];
	ld.global.nc.f32 	%f353, [%rd4+468];
	fma.rn.f32 	%f354, %f352, %f353, %f351;
	ld.global.nc.f32 	%f355, [%rd13+88];
	ld.global.nc.f32 	%f356, [%rd4+472];
	fma.rn.f32 	%f357, %f355, %f356, %f354;
	ld.global.nc.f32 	%f358, [%rd13+92];
	ld.global.nc.f32 	%f359, [%rd4+476];
	fma.rn.f32 	%f360, %f358, %f359, %f357;
	add.s64 	%rd14, %rd13, %rd9;
	ld.global.nc.f32 	%f361, [%rd14];
	ld.global.nc.f32 	%f362, [%rd4+480];
	fma.rn.f32 	%f363, %f361, %f362, %f360;
	ld.global.nc.f32 	%f364, [%rd14+4];
	ld.global.nc.f32 	%f365, [%rd4+484];
	fma.rn.f32 	%f366, %f364, %f365, %f363;
	ld.global.nc.f32 	%f367, [%rd14+8];
	ld.global.nc.f32 	%f368, [%rd4+488];
	fma.rn.f32 	%f369, %f367, %f368, %f366;
	ld.global.nc.f32 	%f370, [%rd14+12];
	ld.global.nc.f32 	%f371, [%rd4+492];
	fma.rn.f32 	%f372, %f370, %f371, %f369;
	ld.global.nc.f32 	%f373, [%rd14+16];
	ld.global.nc.f32 	%f374, [%rd4+496];
	fma.rn.f32 	%f375, %f373, %f374, %f372;
	ld.global.nc.f32 	%f376, [%rd14+20];
	ld.global.nc.f32 	%f377, [%rd4+500];
	fma.rn.f32 	%f378, %f376, %f377, %f375;
	ld.global.nc.f32 	%f379, [%rd14+24];
	ld.global.nc.f32 	%f380, [%rd4+504];
	fma.rn.f32 	%f381, %f379, %f380, %f378;
	ld.global.nc.f32 	%f382, [%rd14+28];
	ld.global.nc.f32 	%f383, [%rd4+508];
	fma.rn.f32 	%f384, %f382, %f383, %f381;
	ld.global.nc.f32 	%f385, [%rd14+32];
	ld.global.nc.f32 	%f386, [%rd4+512];
	fma.rn.f32 	%f387, %f385, %f386, %f384;
	ld.global.nc.f32 	%f388, [%rd14+36];
	ld.global.nc.f32 	%f389, [%rd4+516];
	fma.rn.f32 	%f390, %f388, %f389, %f387;
	ld.global.nc.f32 	%f391, [%rd14+40];
	ld.global.nc.f32 	%f392, [%rd4+520];
	fma.rn.f32 	%f393, %f391, %f392, %f390;
	ld.global.nc.f32 	%f394, [%rd14+44];
	ld.global.nc.f32 	%f395, [%rd4+524];
	fma.rn.f32 	%f396, %f394, %f395, %f393;
	ld.global.nc.f32 	%f397, [%rd14+48];
	ld.global.nc.f32 	%f398, [%rd4+528];
	fma.rn.f32 	%f399, %f397, %f398, %f396;
	ld.global.nc.f32 	%f400, [%rd14+52];
	ld.global.nc.f32 	%f401, [%rd4+532];
	fma.rn.f32 	%f402, %f400, %f401, %f399;
	ld.global.nc.f32 	%f403, [%rd14+56];
	ld.global.nc.f32 	%f404, [%rd4+536];
	fma.rn.f32 	%f405, %f403, %f404, %f402;
	ld.global.nc.f32 	%f406, [%rd14+60];
	ld.global.nc.f32 	%f407, [%rd4+540];
	fma.rn.f32 	%f408, %f406, %f407, %f405;
	ld.global.nc.f32 	%f409, [%rd14+64];
	ld.global.nc.f32 	%f410, [%rd4+544];
	fma.rn.f32 	%f411, %f409, %f410, %f408;
	ld.global.nc.f32 	%f412, [%rd14+68];
	ld.global.nc.f32 	%f413, [%rd4+548];
	fma.rn.f32 	%f414, %f412, %f413, %f411;
	ld.global.nc.f32 	%f415, [%rd14+72];
	ld.global.nc.f32 	%f416, [%rd4+552];
	fma.rn.f32 	%f417, %f415, %f416, %f414;
	ld.global.nc.f32 	%f418, [%rd14+76];
	ld.global.nc.f32 	%f419, [%rd4+556];
	fma.rn.f32 	%f420, %f418, %f419, %f417;
	ld.global.nc.f32 	%f421, [%rd14+80];
	ld.global.nc.f32 	%f422, [%rd4+560];
	fma.rn.f32 	%f423, %f421, %f422, %f420;
	ld.global.nc.f32 	%f424, [%rd14+84];
	ld.global.nc.f32 	%f425, [%rd4+564];
	fma.rn.f32 	%f426, %f424, %f425, %f423;
	ld.global.nc.f32 	%f427, [%rd14+88];
	ld.global.nc.f32 	%f428, [%rd4+568];
	fma.rn.f32 	%f429, %f427, %f428, %f426;
	ld.global.nc.f32 	%f430, [%rd14+92];
	ld.global.nc.f32 	%f431, [%rd4+572];
	fma.rn.f32 	%f432, %f430, %f431, %f429;
	add.s64 	%rd15, %rd14, %rd9;
	ld.global.nc.f32 	%f433, [%rd15];
	ld.global.nc.f32 	%f434, [%rd4+576];
	fma.rn.f32 	%f435, %f433, %f434, %f432;
	ld.global.nc.f32 	%f436, [%rd15+4];
	ld.global.nc.f32 	%f437, [%rd4+580];
	fma.rn.f32 	%f438, %f436, %f437, %f435;
	ld.global.nc.f32 	%f439, [%rd15+8];
	ld.global.nc.f32 	%f440, [%rd4+584];
	fma.rn.f32 	%f441, %f439, %f440, %f438;
	ld.global.nc.f32 	%f442, [%rd15+12];
	ld.global.nc.f32 	%f443, [%rd4+588];
	fma.rn.f32 	%f444, %f442, %f443, %f441;
	ld.global.nc.f32 	%f445, [%rd15+16];
	ld.global.nc.f32 	%f446, [%rd4+592];
	fma.rn.f32 	%f447, %f445, %f446, %f444;
	ld.global.nc.f32 	%f448, [%rd15+20];
	ld.global.nc.f32 	%f449, [%rd4+596];
	fma.rn.f32 	%f450, %f448, %f449, %f447;
	ld.global.nc.f32 	%f451, [%rd15+24];
	ld.global.nc.f32 	%f452, [%rd4+600];
	fma.rn.f32 	%f453, %f451, %f452, %f450;
	ld.global.nc.f32 	%f454, [%rd15+28];
	ld.global.nc.f32 	%f455, [%rd4+604];
	fma.rn.f32 	%f456, %f454, %f455, %f453;
	ld.global.nc.f32 	%f457, [%rd15+32];
	ld.global.nc.f32 	%f458, [%rd4+608];
	fma.rn.f32 	%f459, %f457, %f458, %f456;
	ld.global.nc.f32 	%f460, [%rd15+36];
	ld.global.nc.f32 	%f461, [%rd4+612];
	fma.rn.f32 	%f462, %f460, %f461, %f459;
	ld.global.nc.f32 	%f463, [%rd15+40];
	ld.global.nc.f32 	%f464, [%rd4+616];
	fma.rn.f32 	%f465, %f463, %f464, %f462;
	ld.global.nc.f32 	%f466, [%rd15+44];
	ld.global.nc.f32 	%f467, [%rd4+620];
	fma.rn.f32 	%f468, %f466, %f467, %f465;
	ld.global.nc.f32 	%f469, [%rd15+48];
	ld.global.nc.f32 	%f470, [%rd4+624];
	fma.rn.f32 	%f471, %f469, %f470, %f468;
	ld.global.nc.f32 	%f472, [%rd15+52];
	ld.global.nc.f32 	%f473, [%rd4+628];
	fma.rn.f32 	%f474, %f472, %f473, %f471;
	ld.global.nc.f32 	%f475, [%rd15+56];
	ld.global.nc.f32 	%f476, [%rd4+632];
	fma.rn.f32 	%f477, %f475, %f476, %f474;
	ld.global.nc.f32 	%f478, [%rd15+60];
	ld.global.nc.f32 	%f479, [%rd4+636];
	fma.rn.f32 	%f480, %f478, %f479, %f477;
	ld.global.nc.f32 	%f481, [%rd15+64];
	ld.global.nc.f32 	%f482, [%rd4+640];
	fma.rn.f32 	%f483, %f481, %f482, %f480;
	ld.global.nc.f32 	%f484, [%rd15+68];
	ld.global.nc.f32 	%f485, [%rd4+644];
	fma.rn.f32 	%f486, %f484, %f485, %f483;
	ld.global.nc.f32 	%f487, [%rd15+72];
	ld.global.nc.f32 	%f488, [%rd4+648];
	fma.rn.f32 	%f489, %f487, %f488, %f486;
	ld.global.nc.f32 	%f490, [%rd15+76];
	ld.global.nc.f32 	%f491, [%rd4+652];
	fma.rn.f32 	%f492, %f490, %f491, %f489;
	ld.global.nc.f32 	%f493, [%rd15+80];
	ld.global.nc.f32 	%f494, [%rd4+656];
	fma.rn.f32 	%f495, %f493, %f494, %f492;
	ld.global.nc.f32 	%f496, [%rd15+84];
	ld.global.nc.f32 	%f497, [%rd4+660];
	fma.rn.f32 	%f498, %f496, %f497, %f495;
	ld.global.nc.f32 	%f499, [%rd15+88];
	ld.global.nc.f32 	%f500, [%rd4+664];
	fma.rn.f32 	%f501, %f499, %f500, %f498;
	ld.global.nc.f32 	%f502, [%rd15+92];
	ld.global.nc.f32 	%f503, [%rd4+668];
	fma.rn.f32 	%f504, %f502, %f503, %f501;
	add.s64 	%rd16, %rd15, %rd9;
	ld.global.nc.f32 	%f505, [%rd16];
	ld.global.nc.f32 	%f506, [%rd4+672];
	fma.rn.f32 	%f507, %f505, %f506, %f504;
	ld.global.nc.f32 	%f508, [%rd16+4];
	ld.global.nc.f32 	%f509, [%rd4+676];
	fma.rn.f32 	%f510, %f508, %f509, %f507;
	ld.global.nc.f32 	%f511, [%rd16+8];
	ld.global.nc.f32 	%f512, [%rd4+680];
	fma.rn.f32 	%f513, %f511, %f512, %f510;
	ld.global.nc.f32 	%f514, [%rd16+12];
	ld.global.nc.f32 	%f515, [%rd4+684];
	fma.rn.f32 	%f516, %f514, %f515, %f513;
	ld.global.nc.f32 	%f517, [%rd16+16];
	ld.global.nc.f32 	%f518, [%rd4+688];
	fma.rn.f32 	%f519, %f517, %f518, %f516;
	ld.global.nc.f32 	%f520, [%rd16+20];
	ld.global.nc.f32 	%f521, [%rd4+692];
	fma.rn.f32 	%f522, %f520, %f521, %f519;
	ld.global.nc.f32 	%f523, [%rd16+24];
	ld.global.nc.f32 	%f524, [%rd4+696];
	fma.rn.f32 	%f525, %f523, %f524, %f522;
	ld.global.nc.f32 	%f526, [%rd16+28];
	ld.global.nc.f32 	%f527, [%rd4+700];
	fma.rn.f32 	%f528, %f526, %f527, %f525;
	ld.global.nc.f32 	%f529, [%rd16+32];
	ld.global.nc.f32 	%f530, [%rd4+704];
	fma.rn.f32 	%f531, %f529, %f530, %f528;
	ld.global.nc.f32 	%f532, [%rd16+36];
	ld.global.nc.f32 	%f533, [%rd4+708];
	fma.rn.f32 	%f534, %f532, %f533, %f531;
	ld.global.nc.f32 	%f535, [%rd16+40];
	ld.global.nc.f32 	%f536, [%rd4+712];
	fma.rn.f32 	%f537, %f535, %f536, %f534;
	ld.global.nc.f32 	%f538, [%rd16+44];
	ld.global.nc.f32 	%f539, [%rd4+716];
	fma.rn.f32 	%f540, %f538, %f539, %f537;
	ld.global.nc.f32 	%f541, [%rd16+48];
	ld.global.nc.f32 	%f542, [%rd4+720];
	fma.rn.f32 	%f543, %f541, %f542, %f540;
	ld.global.nc.f32 	%f544, [%rd16+52];
	ld.global.nc.f32 	%f545, [%rd4+724];
	fma.rn.f32 	%f546, %f544, %f545, %f543;
	ld.global.nc.f32 	%f547, [%rd16+56];
	ld.global.nc.f32 	%f548, [%rd4+728];
	fma.rn.f32 	%f549, %f547, %f548, %f546;
	ld.global.nc.f32 	%f550, [%rd16+60];
	ld.global.nc.f32 	%f551, [%rd4+732];
	fma.rn.f32 	%f552, %f550, %f551, %f549;
	ld.global.nc.f32 	%f553, [%rd16+64];
	ld.global.nc.f32 	%f554, [%rd4+736];
	fma.rn.f32 	%f555, %f553, %f554, %f552;
	ld.global.nc.f32 	%f556, [%rd16+68];
	ld.global.nc.f32 	%f557, [%rd4+740];
	fma.rn.f32 	%f558, %f556, %f557, %f555;
	ld.global.nc.f32 	%f559, [%rd16+72];
	ld.global.nc.f32 	%f560, [%rd4+744];
	fma.rn.f32 	%f561, %f559, %f560, %f558;
	ld.global.nc.f32 	%f562, [%rd16+76];
	ld.global.nc.f32 	%f563, [%rd4+748];
	fma.rn.f32 	%f564, %f562, %f563, %f561;
	ld.global.nc.f32 	%f565, [%rd16+80];
	ld.global.nc.f32 	%f566, [%rd4+752];
	fma.rn.f32 	%f567, %f565, %f566, %f564;
	ld.global.nc.f32 	%f568, [%rd16+84];
	ld.global.nc.f32 	%f569, [%rd4+756];
	fma.rn.f32 	%f570, %f568, %f569, %f567;
	ld.global.nc.f32 	%f571, [%rd16+88];
	ld.global.nc.f32 	%f572, [%rd4+760];
	fma.rn.f32 	%f573, %f571, %f572, %f570;
	ld.global.nc.f32 	%f574, [%rd16+92];
	ld.global.nc.f32 	%f575, [%rd4+764];
	fma.rn.f32 	%f576, %f574, %f575, %f573;
	add.s64 	%rd17, %rd16, %rd9;
	ld.global.nc.f32 	%f577, [%rd17];
	ld.global.nc.f32 	%f578, [%rd4+768];
	fma.rn.f32 	%f579, %f577, %f578, %f576;
	ld.global.nc.f32 	%f580, [%rd17+4];
	ld.global.nc.f32 	%f581, [%rd4+772];
	fma.rn.f32 	%f582, %f580, %f581, %f579;
	ld.global.nc.f32 	%f583, [%rd17+8];
	ld.global.nc.f32 	%f584, [%rd4+776];
	fma.rn.f32 	%f585, %f583, %f584, %f582;
	ld.global.nc.f32 	%f586, [%rd17+12];
	ld.global.nc.f32 	%f587, [%rd4+780];
	fma.rn.f32 	%f588, %f586, %f587, %f585;
	ld.global.nc.f32 	%f589, [%rd17+16];
	ld.global.nc.f32 	%f590, [%rd4+784];
	fma.rn.f32 	%f591, %f589, %f590, %f588;
	ld.global.nc.f32 	%f592, [%rd17+20];
	ld.global.nc.f32 	%f593, [%rd4+788];
	fma.rn.f32 	%f594, %f592, %f593, %f591;
	ld.global.nc.f32 	%f595, [%rd17+24];
	ld.global.nc.f32 	%f596, [%rd4+792];
	fma.rn.f32 	%f597, %f595, %f596, %f594;
	ld.global.nc.f32 	%f598, [%rd17+28];
	ld.global.nc.f32 	%f599, [%rd4+796];
	fma.rn.f32 	%f600, %f598, %f599, %f597;
	ld.global.nc.f32 	%f601, [%rd17+32];
	ld.global.nc.f32 	%f602, [%rd4+800];
	fma.rn.f32 	%f603, %f601, %f602, %f600;
	ld.global.nc.f32 	%f604, [%rd17+36];
	ld.global.nc.f32 	%f605, [%rd4+804];
	fma.rn.f32 	%f606, %f604, %f605, %f603;
	ld.global.nc.f32 	%f607, [%rd17+40];
	ld.global.nc.f32 	%f608, [%rd4+808];
	fma.rn.f32 	%f609, %f607, %f608, %f606;
	ld.global.nc.f32 	%f610, [%rd17+44];
	ld.global.nc.f32 	%f611, [%rd4+812];
	fma.rn.f32 	%f612, %f610, %f611, %f609;
	ld.global.nc.f32 	%f613, [%rd17+48];
	ld.global.nc.f32 	%f614, [%rd4+816];
	fma.rn.f32 	%f615, %f613, %f614, %f612;
	ld.global.nc.f32 	%f616, [%rd17+52];
	ld.global.nc.f32 	%f617, [%rd4+820];
	fma.rn.f32 	%f618, %f616, %f617, %f615;
	ld.global.nc.f32 	%f619, [%rd17+56];
	ld.global.nc.f32 	%f620, [%rd4+824];
	fma.rn.f32 	%f621, %f619, %f620, %f618;
	ld.global.nc.f32 	%f622, [%rd17+60];
	ld.global.nc.f32 	%f623, [%rd4+828];
	fma.rn.f32 	%f624, %f622, %f623, %f621;
	ld.global.nc.f32 	%f625, [%rd17+64];
	ld.global.nc.f32 	%f626, [%rd4+832];
	fma.rn.f32 	%f627, %f625, %f626, %f624;
	ld.global.nc.f32 	%f628, [%rd17+68];
	ld.global.nc.f32 	%f629, [%rd4+836];
	fma.rn.f32 	%f630, %f628, %f629, %f627;
	ld.global.nc.f32 	%f631, [%rd17+72];
	ld.global.nc.f32 	%f632, [%rd4+840];
	fma.rn.f32 	%f633, %f631, %f632, %f630;
	ld.global.nc.f32 	%f634, [%rd17+76];
	ld.global.nc.f32 	%f635, [%rd4+844];
	fma.rn.f32 	%f636, %f634, %f635, %f633;
	ld.global.nc.f32 	%f637, [%rd17+80];
	ld.global.nc.f32 	%f638, [%rd4+848];
	fma.rn.f32 	%f639, %f637, %f638, %f636;
	ld.global.nc.f32 	%f640, [%rd17+84];
	ld.global.nc.f32 	%f641, [%rd4+852];
	fma.rn.f32 	%f642, %f640, %f641, %f639;
	ld.global.nc.f32 	%f643, [%rd17+88];
	ld.global.nc.f32 	%f644, [%rd4+856];
	fma.rn.f32 	%f645, %f643, %f644, %f642;
	ld.global.nc.f32 	%f646, [%rd17+92];
	ld.global.nc.f32 	%f647, [%rd4+860];
	fma.rn.f32 	%f648, %f646, %f647, %f645;
	add.s64 	%rd18, %rd17, %rd9;
	ld.global.nc.f32 	%f649, [%rd18];
	ld.global.nc.f32 	%f650, [%rd4+864];
	fma.rn.f32 	%f651, %f649, %f650, %f648;
	ld.global.nc.f32 	%f652, [%rd18+4];
	ld.global.nc.f32 	%f653, [%rd4+868];
	fma.rn.f32 	%f654, %f652, %f653, %f651;
	ld.global.nc.f32 	%f655, [%rd18+8];
	ld.global.nc.f32 	%f656, [%rd4+872];
	fma.rn.f32 	%f657, %f655, %f656, %f654;
	ld.global.nc.f32 	%f658, [%rd18+12];
	ld.global.nc.f32 	%f659, [%rd4+876];
	fma.rn.f32 	%f660, %f658, %f659, %f657;
	ld.global.nc.f32 	%f661, [%rd18+16];
	ld.global.nc.f32 	%f662, [%rd4+880];
	fma.rn.f32 	%f663, %f661, %f662, %f660;
	ld.global.nc.f32 	%f664, [%rd18+20];
	ld.global.nc.f32 	%f665, [%rd4+884];
	fma.rn.f32 	%f666, %f664, %f665, %f663;
	ld.global.nc.f32 	%f667, [%rd18+24];
	ld.global.nc.f32 	%f668, [%rd4+888];
	fma.rn.f32 	%f669, %f667, %f668, %f666;
	ld.global.nc.f32 	%f670, [%rd18+28];
	ld.global.nc.f32 	%f671, [%rd4+892];
	fma.rn.f32 	%f672, %f670, %f671, %f669;
	ld.global.nc.f32 	%f673, [%rd18+32];
	ld.global.nc.f32 	%f674, [%rd4+896];
	fma.rn.f32 	%f675, %f673, %f674, %f672;
	ld.global.nc.f32 	%f676, [%rd18+36];
	ld.global.nc.f32 	%f677, [%rd4+900];
	fma.rn.f32 	%f678, %f676, %f677, %f675;
	ld.global.nc.f32 	%f679, [%rd18+40];
	ld.global.nc.f32 	%f680, [%rd4+904];
	fma.rn.f32 	%f681, %f679, %f680, %f678;
	ld.global.nc.f32 	%f682, [%rd18+44];
	ld.global.nc.f32 	%f683, [%rd4+908];
	fma.rn.f32 	%f684, %f682, %f683, %f681;
	ld.global.nc.f32 	%f685, [%rd18+48];
	ld.global.nc.f32 	%f686, [%rd4+912];
	fma.rn.f32 	%f687, %f685, %f686, %f684;
	ld.global.nc.f32 	%f688, [%rd18+52];
	ld.global.nc.f32 	%f689, [%rd4+916];
	fma.rn.f32 	%f690, %f688, %f689, %f687;
	ld.global.nc.f32 	%f691, [%rd18+56];
	ld.global.nc.f32 	%f692, [%rd4+920];
	fma.rn.f32 	%f693, %f691, %f692, %f690;
	ld.global.nc.f32 	%f694, [%rd18+60];
	ld.global.nc.f32 	%f695, [%rd4+924];
	fma.rn.f32 	%f696, %f694, %f695, %f693;
	ld.global.nc.f32 	%f697, [%rd18+64];
	ld.global.nc.f32 	%f698, [%rd4+928];
	fma.rn.f32 	%f699, %f697, %f698, %f696;
	ld.global.nc.f32 	%f700, [%rd18+68];
	ld.global.nc.f32 	%f701, [%rd4+932];
	fma.rn.f32 	%f702, %f700, %f701, %f699;
	ld.global.nc.f32 	%f703, [%rd18+72];
	ld.global.nc.f32 	%f704, [%rd4+936];
	fma.rn.f32 	%f705, %f703, %f704, %f702;
	ld.global.nc.f32 	%f706, [%rd18+76];
	ld.global.nc.f32 	%f707, [%rd4+940];
	fma.rn.f32 	%f708, %f706, %f707, %f705;
	ld.global.nc.f32 	%f709, [%rd18+80];
	ld.global.nc.f32 	%f710, [%rd4+944];
	fma.rn.f32 	%f711, %f709, %f710, %f708;
	ld.global.nc.f32 	%f712, [%rd18+84];
	ld.global.nc.f32 	%f713, [%rd4+948];
	fma.rn.f32 	%f714, %f712, %f713, %f711;
	ld.global.nc.f32 	%f715, [%rd18+88];
	ld.global.nc.f32 	%f716, [%rd4+952];
	fma.rn.f32 	%f717, %f715, %f716, %f714;
	ld.global.nc.f32 	%f718, [%rd18+92];
	ld.global.nc.f32 	%f719, [%rd4+956];
	fma.rn.f32 	%f720, %f718, %f719, %f717;
	add.s64 	%rd19, %rd18, %rd9;
	ld.global.nc.f32 	%f721, [%rd19];
	ld.global.nc.f32 	%f722, [%rd4+960];
	fma.rn.f32 	%f723, %f721, %f722, %f720;
	ld.global.nc.f32 	%f724, [%rd19+4];
	ld.global.nc.f32 	%f725, [%rd4+964];
	fma.rn.f32 	%f726, %f724, %f725, %f723;
	ld.global.nc.f32 	%f727, [%rd19+8];
	ld.global.nc.f32 	%f728, [%rd4+968];
	fma.rn.f32 	%f729, %f727, %f728, %f726;
	ld.global.nc.f32 	%f730, [%rd19+12];
	ld.global.nc.f32 	%f731, [%rd4+972];
	fma.rn.f32 	%f732, %f730, %f731, %f729;
	ld.global.nc.f32 	%f733, [%rd19+16];
	ld.global.nc.f32 	%f734, [%rd4+976];
	fma.rn.f32 	%f735, %f733, %f734, %f732;
	ld.global.nc.f32 	%f736, [%rd19+20];
	ld.global.nc.f32 	%f737, [%rd4+980];
	fma.rn.f32 	%f738, %f736, %f737, %f735;
	ld.global.nc.f32 	%f739, [%rd19+24];
	ld.global.nc.f32 	%f740, [%rd4+984];
	fma.rn.f32 	%f741, %f739, %f740, %f738;
	ld.global.nc.f32 	%f742, [%rd19+28];
	ld.global.nc.f32 	%f743, [%rd4+988];
	fma.rn.f32 	%f744, %f742, %f743, %f741;
	ld.global.nc.f32 	%f745, [%rd19+32];
	ld.global.nc.f32 	%f746, [%rd4+992];
	fma.rn.f32 	%f747, %f745, %f746, %f744;
	ld.global.nc.f32 	%f748, [%rd19+36];
	ld.global.nc.f32 	%f749, [%rd4+996];
	fma.rn.f32 	%f750, %f748, %f749, %f747;
	ld.global.nc.f32 	%f751, [%rd19+40];
	ld.global.nc.f32 	%f752, [%rd4+1000];
	fma.rn.f32 	%f753, %f751, %f752, %f750;
	ld.global.nc.f32 	%f754, [%rd19+44];
	ld.global.nc.f32 	%f755, [%rd4+1004];
	fma.rn.f32 	%f756, %f754, %f755, %f753;
	ld.global.nc.f32 	%f757, [%rd19+48];
	ld.global.nc.f32 	%f758, [%rd4+1008];
	fma.rn.f32 	%f759, %f757, %f758, %f756;
	ld.global.nc.f32 	%f760, [%rd19+52];
	ld.global.nc.f32 	%f761, [%rd4+1012];
	fma.rn.f32 	%f762, %f760, %f761, %f759;
	ld.global.nc.f32 	%f763, [%rd19+56];
	ld.global.nc.f32 	%f764, [%rd4+1016];
	fma.rn.f32 	%f765, %f763, %f764, %f762;
	ld.global.nc.f32 	%f766, [%rd19+60];
	ld.global.nc.f32 	%f767, [%rd4+1020];
	fma.rn.f32 	%f768, %f766, %f767, %f765;
	ld.global.nc.f32 	%f769, [%rd19+64];
	ld.global.nc.f32 	%f770, [%rd4+1024];
	fma.rn.f32 	%f771, %f769, %f770, %f768;
	ld.global.nc.f32 	%f772, [%rd19+68];
	ld.global.nc.f32 	%f773, [%rd4+1028];
	fma.rn.f32 	%f774, %f772, %f773, %f771;
	ld.global.nc.f32 	%f775, [%rd19+72];
	ld.global.nc.f32 	%f776, [%rd4+1032];
	fma.rn.f32 	%f777, %f775, %f776, %f774;
	ld.global.nc.f32 	%f778, [%rd19+76];
	ld.global.nc.f32 	%f779, [%rd4+1036];
	fma.rn.f32 	%f780, %f778, %f779, %f777;
	ld.global.nc.f32 	%f781, [%rd19+80];
	ld.global.nc.f32 	%f782, [%rd4+1040];
	fma.rn.f32 	%f783, %f781, %f782, %f780;
	ld.global.nc.f32 	%f784, [%rd19+84];
	ld.global.nc.f32 	%f785, [%rd4+1044];
	fma.rn.f32 	%f786, %f784, %f785, %f783;
	ld.global.nc.f32 	%f787, [%rd19+88];
	ld.global.nc.f32 	%f788, [%rd4+1048];
	fma.rn.f32 	%f789, %f787, %f788, %f786;
	ld.global.nc.f32 	%f790, [%rd19+92];
	ld.global.nc.f32 	%f791, [%rd4+1052];
	fma.rn.f32 	%f792, %f790, %f791, %f789;
	add.s64 	%rd20, %rd19, %rd9;
	ld.global.nc.f32 	%f793, [%rd20];
	ld.global.nc.f32 	%f794, [%rd4+1056];
	fma.rn.f32 	%f795, %f793, %f794, %f792;
	ld.global.nc.f32 	%f796, [%rd20+4];
	ld.global.nc.f32 	%f797, [%rd4+1060];
	fma.rn.f32 	%f798, %f796, %f797, %f795;
	ld.global.nc.f32 	%f799, [%rd20+8];
	ld.global.nc.f32 	%f800, [%rd4+1064];
	fma.rn.f32 	%f801, %f799, %f800, %f798;
	ld.global.nc.f32 	%f802, [%rd20+12];
	ld.global.nc.f32 	%f803, [%rd4+1068];
	fma.rn.f32 	%f804, %f802, %f803, %f801;
	ld.global.nc.f32 	%f805, [%rd20+16];
	ld.global.nc.f32 	%f806, [%rd4+1072];
	fma.rn.f32 	%f807, %f805, %f806, %f804;
	ld.global.nc.f32 	%f808, [%rd20+20];
	ld.global.nc.f32 	%f809, [%rd4+1076];
	fma.rn.f32 	%f810, %f808, %f809, %f807;
	ld.global.nc.f32 	%f811, [%rd20+24];
	ld.global.nc.f32 	%f812, [%rd4+1080];
	fma.rn.f32 	%f813, %f811, %f812, %f810;
	ld.global.nc.f32 	%f814, [%rd20+28];
	ld.global.nc.f32 	%f815, [%rd4+1084];
	fma.rn.f32 	%f816, %f814, %f815, %f813;
	ld.global.nc.f32 	%f817, [%rd20+32];
	ld.global.nc.f32 	%f818, [%rd4+1088];
	fma.rn.f32 	%f819, %f817, %f818, %f816;
	ld.global.nc.f32 	%f820, [%rd20+36];
	ld.global.nc.f32 	%f821, [%rd4+1092];
	fma.rn.f32 	%f822, %f820, %f821, %f819;
	ld.global.nc.f32 	%f823, [%rd20+40];
	ld.global.nc.f32 	%f824, [%rd4+1096];
	fma.rn.f32 	%f825, %f823, %f824, %f822;
	ld.global.nc.f32 	%f826, [%rd20+44];
	ld.global.nc.f32 	%f827, [%rd4+1100];
	fma.rn.f32 	%f828, %f826, %f827, %f825;
	ld.global.nc.f32 	%f829, [%rd20+48];
	ld.global.nc.f32 	%f830, [%rd4+1104];
	fma.rn.f32 	%f831, %f829, %f830, %f828;
	ld.global.nc.f32 	%f832, [%rd20+52];
	ld.global.nc.f32 	%f833, [%rd4+1108];
	fma.rn.f32 	%f834, %f832, %f833, %f831;
	ld.global.nc.f32 	%f835, [%rd20+56];
	ld.global.nc.f32 	%f836, [%rd4+1112];
	fma.rn.f32 	%f837, %f835, %f836, %f834;
	ld.global.nc.f32 	%f838, [%rd20+60];
	ld.global.nc.f32 	%f839, [%rd4+1116];
	fma.rn.f32 	%f840, %f838, %f839, %f837;
	ld.global.nc.f32 	%f841, [%rd20+64];
	ld.global.nc.f32 	%f842, [%rd4+1120];
	fma.rn.f32 	%f843, %f841, %f842, %f840;
	ld.global.nc.f32 	%f844, [%rd20+68];
	ld.global.nc.f32 	%f845, [%rd4+1124];
	fma.rn.f32 	%f846, %f844, %f845, %f843;
	ld.global.nc.f32 	%f847, [%rd20+72];
	ld.global.nc.f32 	%f848, [%rd4+1128];
	fma.rn.f32 	%f849, %f847, %f848, %f846;
	ld.global.nc.f32 	%f850, [%rd20+76];
	ld.global.nc.f32 	%f851, [%rd4+1132];
	fma.rn.f32 	%f852, %f850, %f851, %f849;
	ld.global.nc.f32 	%f853, [%rd20+80];
	ld.global.nc.f32 	%f854, [%rd4+1136];
	fma.rn.f32 	%f855, %f853, %f854, %f852;
	ld.global.nc.f32 	%f856, [%rd20+84];
	ld.global.nc.f32 	%f857, [%rd4+1140];
	fma.rn.f32 	%f858, %f856, %f857, %f855;
	ld.global.nc.f32 	%f859, [%rd20+88];
	ld.global.nc.f32 	%f860, [%rd4+1144];
	fma.rn.f32 	%f861, %f859, %f860, %f858;
	ld.global.nc.f32 	%f862, [%rd20+92];
	ld.global.nc.f32 	%f863, [%rd4+1148];
	fma.rn.f32 	%f864, %f862, %f863, %f861;
	add.s64 	%rd21, %rd20, %rd9;
	ld.global.nc.f32 	%f865, [%rd21];
	ld.global.nc.f32 	%f866, [%rd4+1152];
	fma.rn.f32 	%f867, %f865, %f866, %f864;
	ld.global.nc.f32 	%f868, [%rd21+4];
	ld.global.nc.f32 	%f869, [%rd4+1156];
	fma.rn.f32 	%f870, %f868, %f869, %f867;
	ld.global.nc.f32 	%f871, [%rd21+8];
	ld.global.nc.f32 	%f872, [%rd4+1160];
	fma.rn.f32 	%f873, %f871, %f872, %f870;
	ld.global.nc.f32 	%f874, [%rd21+12];
	ld.global.nc.f32 	%f875, [%rd4+1164];
	fma.rn.f32 	%f876, %f874, %f875, %f873;
	ld.global.nc.f32 	%f877, [%rd21+16];
	ld.global.nc.f32 	%f878, [%rd4+1168];
	fma.rn.f32 	%f879, %f877, %f878, %f876;
	ld.global.nc.f32 	%f880, [%rd21+20];
	ld.global.nc.f32 	%f881, [%rd4+1172];
	fma.rn.f32 	%f882, %f880, %f881, %f879;
	ld.global.nc.f32 	%f883, [%rd21+24];
	ld.global.nc.f32 	%f884, [%rd4+1176];
	fma.rn.f32 	%f885, %f883, %f884, %f882;
	ld.global.nc.f32 	%f886, [%rd21+28];
	ld.global.nc.f32 	%f887, [%rd4+1180];
	fma.rn.f32 	%f888, %f886, %f887, %f885;
	ld.global.nc.f32 	%f889, [%rd21+32];
	ld.global.nc.f32 	%f890, [%rd4+1184];
	fma.rn.f32 	%f891, %f889, %f890, %f888;
	ld.global.nc.f32 	%f892, [%rd21+36];
	ld.global.nc.f32 	%f893, [%rd4+1188];
	fma.rn.f32 	%f894, %f892, %f893, %f891;
	ld.global.nc.f32 	%f895, [%rd21+40];
	ld.global.nc.f32 	%f896, [%rd4+1192];
	fma.rn.f32 	%f897, %f895, %f896, %f894;
	ld.global.nc.f32 	%f898, [%rd21+44];
	ld.global.nc.f32 	%f899, [%rd4+1196];
	fma.rn.f32 	%f900, %f898, %f899, %f897;
	ld.global.nc.f32 	%f901, [%rd21+48];
	ld.global.nc.f32 	%f902, [%rd4+1200];
	fma.rn.f32 	%f903, %f901, %f902, %f900;
	ld.global.nc.f32 	%f904, [%rd21+52];
	ld.global.nc.f32 	%f905, [%rd4+1204];
	fma.rn.f32 	%f906, %f904, %f905, %f903;
	ld.global.nc.f32 	%f907, [%rd21+56];
	ld.global.nc.f32 	%f908, [%rd4+1208];
	fma.rn.f32 	%f909, %f907, %f908, %f906;
	ld.global.nc.f32 	%f910, [%rd21+60];
	ld.global.nc.f32 	%f911, [%rd4+1212];
	fma.rn.f32 	%f912, %f910, %f911, %f909;
	ld.global.nc.f32 	%f913, [%rd21+64];
	ld.global.nc.f32 	%f914, [%rd4+1216];
	fma.rn.f32 	%f915, %f913, %f914, %f912;
	ld.global.nc.f32 	%f916, [%rd21+68];
	ld.global.nc.f32 	%f917, [%rd4+1220];
	fma.rn.f32 	%f918, %f916, %f917, %f915;
	ld.global.nc.f32 	%f919, [%rd21+72];
	ld.global.nc.f32 	%f920, [%rd4+1224];
	fma.rn.f32 	%f921, %f919, %f920, %f918;
	ld.global.nc.f32 	%f922, [%rd21+76];
	ld.global.nc.f32 	%f923, [%rd4+1228];
	fma.rn.f32 	%f924, %f922, %f923, %f921;
	ld.global.nc.f32 	%f925, [%rd21+80];
	ld.global.nc.f32 	%f926, [%rd4+1232];
	fma.rn.f32 	%f927, %f925, %f926, %f924;
	ld.global.nc.f32 	%f928, [%rd21+84];
	ld.global.nc.f32 	%f929, [%rd4+1236];
	fma.rn.f32 	%f930, %f928, %f929, %f927;
	ld.global.nc.f32 	%f931, [%rd21+88];
	ld.global.nc.f32 	%f932, [%rd4+1240];
	fma.rn.f32 	%f933, %f931, %f932, %f930;
	ld.global.nc.f32 	%f934, [%rd21+92];
	ld.global.nc.f32 	%f935, [%rd4+1244];
	fma.rn.f32 	%f936, %f934, %f935, %f933;
	add.s64 	%rd22, %rd21, %rd9;
	ld.global.nc.f32 	%f937, [%rd22];
	ld.global.nc.f32 	%f938, [%rd4+1248];
	fma.rn.f32 	%f939, %f937, %f938, %f936;
	ld.global.nc.f32 	%f940, [%rd22+4];
	ld.global.nc.f32 	%f941, [%rd4+1252];
	fma.rn.f32 	%f942, %f940, %f941, %f939;
	ld.global.nc.f32 	%f943, [%rd22+8];
	ld.global.nc.f32 	%f944, [%rd4+1256];
	fma.rn.f32 	%f945, %f943, %f944, %f942;
	ld.global.nc.f32 	%f946, [%rd22+12];
	ld.global.nc.f32 	%f947, [%rd4+1260];
	fma.rn.f32 	%f948, %f946, %f947, %f945;
	ld.global.nc.f32 	%f949, [%rd22+16];
	ld.global.nc.f32 	%f950, [%rd4+1264];
	fma.rn.f32 	%f951, %f949, %f950, %f948;
	ld.global.nc.f32 	%f952, [%rd22+20];
	ld.global.nc.f32 	%f953, [%rd4+1268];
	fma.rn.f32 	%f954, %f952, %f953, %f951;
	ld.global.nc.f32 	%f955, [%rd22+24];
	ld.global.nc.f32 	%f956, [%rd4+1272];
	fma.rn.f32 	%f957, %f955, %f956, %f954;
	ld.global.nc.f32 	%f958, [%rd22+28];
	ld.global.nc.f32 	%f959, [%rd4+1276];
	fma.rn.f32 	%f960, %f958, %f959, %f957;
	ld.global.nc.f32 	%f961, [%rd22+32];
	ld.global.nc.f32 	%f962, [%rd4+1280];
	fma.rn.f32 	%f963, %f961, %f962, %f960;
	ld.global.nc.f32 	%f964, [%rd22+36];
	ld.global.nc.f32 	%f965, [%rd4+1284];
	fma.rn.f32 	%f966, %f964, %f965, %f963;
	ld.global.nc.f32 	%f967, [%rd22+40];
	ld.global.nc.f32 	%f968, [%rd4+1288];
	fma.rn.f32 	%f969, %f967, %f968, %f966;
	ld.global.nc.f32 	%f970, [%rd22+44];
	ld.global.nc.f32 	%f971, [%rd4+1292];
	fma.rn.f32 	%f972, %f970, %f971, %f969;
	ld.global.nc.f32 	%f973, [%rd22+48];
	ld.global.nc.f32 	%f974, [%rd4+1296];
	fma.rn.f32 	%f975, %f973, %f974, %f972;
	ld.global.nc.f32 	%f976, [%rd22+52];
	ld.global.nc.f32 	%f977, [%rd4+1300];
	fma.rn.f32 	%f978, %f976, %f977, %f975;
	ld.global.nc.f32 	%f979, [%rd22+56];
	ld.global.nc.f32 	%f980, [%rd4+1304];
	fma.rn.f32 	%f981, %f979, %f980, %f978;
	ld.global.nc.f32 	%f982, [%rd22+60];
	ld.global.nc.f32 	%f983, [%rd4+1308];
	fma.rn.f32 	%f984, %f982, %f983, %f981;
	ld.global.nc.f32 	%f985, [%rd22+64];
	ld.global.nc.f32 	%f986, [%rd4+1312];
	fma.rn.f32 	%f987, %f985, %f986, %f984;
	ld.global.nc.f32 	%f988, [%rd22+68];
	ld.global.nc.f32 	%f989, [%rd4+1316];
	fma.rn.f32 	%f990, %f988, %f989, %f987;
	ld.global.nc.f32 	%f991, [%rd22+72];
	ld.global.nc.f32 	%f992, [%rd4+1320];
	fma.rn.f32 	%f993, %f991, %f992, %f990;
	ld.global.nc.f32 	%f994, [%rd22+76];
	ld.global.nc.f32 	%f995, [%rd4+1324];
	fma.rn.f32 	%f996, %f994, %f995, %f993;
	ld.global.nc.f32 	%f997, [%rd22+80];
	ld.global.nc.f32 	%f998, [%rd4+1328];
	fma.rn.f32 	%f999, %f997, %f998, %f996;
	ld.global.nc.f32 	%f1000, [%rd22+84];
	ld.global.nc.f32 	%f1001, [%rd4+1332];
	fma.rn.f32 	%f1002, %f1000, %f1001, %f999;
	ld.global.nc.f32 	%f1003, [%rd22+88];
	ld.global.nc.f32 	%f1004, [%rd4+1336];
	fma.rn.f32 	%f1005, %f1003, %f1004, %f1002;
	ld.global.nc.f32 	%f1006, [%rd22+92];
	ld.global.nc.f32 	%f1007, [%rd4+1340];
	fma.rn.f32 	%f1008, %f1006, %f1007, %f1005;
	add.s64 	%rd23, %rd22, %rd9;
	ld.global.nc.f32 	%f1009, [%rd23];
	ld.global.nc.f32 	%f1010, [%rd4+1344];
	fma.rn.f32 	%f1011, %f1009, %f1010, %f1008;
	ld.global.nc.f32 	%f1012, [%rd23+4];
	ld.global.nc.f32 	%f1013, [%rd4+1348];
	fma.rn.f32 	%f1014, %f1012, %f1013, %f1011;
	ld.global.nc.f32 	%f1015, [%rd23+8];
	ld.global.nc.f32 	%f1016, [%rd4+1352];
	fma.rn.f32 	%f1017, %f1015, %f1016, %f1014;
	ld.global.nc.f32 	%f1018, [%rd23+12];
	ld.global.nc.f32 	%f1019, [%rd4+1356];
	fma.rn.f32 	%f1020, %f1018, %f1019, %f1017;
	ld.global.nc.f32 	%f1021, [%rd23+16];
	ld.global.nc.f32 	%f1022, [%rd4+1360];
	fma.rn.f32 	%f1023, %f1021, %f1022, %f1020;
	ld.global.nc.f32 	%f1024, [%rd23+20];
	ld.global.nc.f32 	%f1025, [%rd4+1364];
	fma.rn.f32 	%f1026, %f1024, %f1025, %f1023;
	ld.global.nc.f32 	%f1027, [%rd23+24];
	ld.global.nc.f32 	%f1028, [%rd4+1368];
	fma.rn.f32 	%f1029, %f1027, %f1028, %f1026;
	ld.global.nc.f32 	%f1030, [%rd23+28];
	ld.global.nc.f32 	%f1031, [%rd4+1372];
	fma.rn.f32 	%f1032, %f1030, %f1031, %f1029;
	ld.global.nc.f32 	%f1033, [%rd23+32];
	ld.global.nc.f32 	%f1034, [%rd4+1376];
	fma.rn.f32 	%f1035, %f1033, %f1034, %f1032;
	ld.global.nc.f32 	%f1036, [%rd23+36];
	ld.global.nc.f32 	%f1037, [%rd4+1380];
	fma.rn.f32 	%f1038, %f1036, %f1037, %f1035;
	ld.global.nc.f32 	%f1039, [%rd23+40];
	ld.global.nc.f32 	%f1040, [%rd4+1384];
	fma.rn.f32 	%f1041, %f1039, %f1040, %f1038;
	ld.global.nc.f32 	%f1042, [%rd23+44];
	ld.global.nc.f32 	%f1043, [%rd4+1388];
	fma.rn.f32 	%f1044, %f1042, %f1043, %f1041;
	ld.global.nc.f32 	%f1045, [%rd23+48];
	ld.global.nc.f32 	%f1046, [%rd4+1392];
	fma.rn.f32 	%f1047, %f1045, %f1046, %f1044;
	ld.global.nc.f32 	%f1048, [%rd23+52];
	ld.global.nc.f32 	%f1049, [%rd4+1396];
	fma.rn.f32 	%f1050, %f1048, %f1049, %f1047;
	ld.global.nc.f32 	%f1051, [%rd23+56];
	ld.global.nc.f32 	%f1052, [%rd4+1400];
	fma.rn.f32 	%f1053, %f1051, %f1052, %f1050;
	ld.global.nc.f32 	%f1054, [%rd23+60];
	ld.global.nc.f32 	%f1055, [%rd4+1404];
	fma.rn.f32 	%f1056, %f1054, %f1055, %f1053;
	ld.global.nc.f32 	%f1057, [%rd23+64];
	ld.global.nc.f32 	%f1058, [%rd4+1408];
	fma.rn.f32 	%f1059, %f1057, %f1058, %f1056;
	ld.global.nc.f32 	%f1060, [%rd23+68];
	ld.global.nc.f32 	%f1061, [%rd4+1412];
	fma.rn.f32 	%f1062, %f1060, %f1061, %f1059;
	ld.global.nc.f32 	%f1063, [%rd23+72];
	ld.global.nc.f32 	%f1064, [%rd4+1416];
	fma.rn.f32 	%f1065, %f1063, %f1064, %f1062;
	ld.global.nc.f32 	%f1066, [%rd23+76];
	ld.global.nc.f32 	%f1067, [%rd4+1420];
	fma.rn.f32 	%f1068, %f1066, %f1067, %f1065;
	ld.global.nc.f32 	%f1069, [%rd23+80];
	ld.global.nc.f32 	%f1070, [%rd4+1424];
	fma.rn.f32 	%f1071, %f1069, %f1070, %f1068;
	ld.global.nc.f32 	%f1072, [%rd23+84];
	ld.global.nc.f32 	%f1073, [%rd4+1428];
	fma.rn.f32 	%f1074, %f1072, %f1073, %f1071;
	ld.global.nc.f32 	%f1075, [%rd23+88];
	ld.global.nc.f32 	%f1076, [%rd4+1432];
	fma.rn.f32 	%f1077, %f1075, %f1076, %f1074;
	ld.global.nc.f32 	%f1078, [%rd23+92];
	ld.global.nc.f32 	%f1079, [%rd4+1436];
	fma.rn.f32 	%f1080, %f1078, %f1079, %f1077;
	add.s64 	%rd24, %rd23, %rd9;
	ld.global.nc.f32 	%f1081, [%rd24];
	ld.global.nc.f32 	%f1082, [%rd4+1440];
	fma.rn.f32 	%f1083, %f1081, %f1082, %f1080;
	ld.global.nc.f32 	%f1084, [%rd24+4];
	ld.global.nc.f32 	%f1085, [%rd4+1444];
	fma.rn.f32 	%f1086, %f1084, %f1085, %f1083;
	ld.global.nc.f32 	%f1087, [%rd24+8];
	ld.global.nc.f32 	%f1088, [%rd4+1448];
	fma.rn.f32 	%f1089, %f1087, %f1088, %f1086;
	ld.global.nc.f32 	%f1090, [%rd24+12];
	ld.global.nc.f32 	%f1091, [%rd4+1452];
	fma.rn.f32 	%f1092, %f1090, %f1091, %f1089;
	ld.global.nc.f32 	%f1093, [%rd24+16];
	ld.global.nc.f32 	%f1094, [%rd4+1456];
	fma.rn.f32 	%f1095, %f1093, %f1094, %f1092;
	ld.global.nc.f32 	%f1096, [%rd24+20];
	ld.global.nc.f32 	%f1097, [%rd4+1460];
	fma.rn.f32 	%f1098, %f1096, %f1097, %f1095;
	ld.global.nc.f32 	%f1099, [%rd24+24];
	ld.global.nc.f32 	%f1100, [%rd4+1464];
	fma.rn.f32 	%f1101, %f1099, %f1100, %f1098;
	ld.global.nc.f32 	%f1102, [%rd24+28];
	ld.global.nc.f32 	%f1103, [%rd4+1468];
	fma.rn.f32 	%f1104, %f1102, %f1103, %f1101;
	ld.global.nc.f32 	%f1105, [%rd24+32];
	ld.global.nc.f32 	%f1106, [%rd4+1472];
	fma.rn.f32 	%f1107, %f1105, %f1106, %f1104;
	ld.global.nc.f32 	%f1108, [%rd24+36];
	ld.global.nc.f32 	%f1109, [%rd4+1476];
	fma.rn.f32 	%f1110, %f1108, %f1109, %f1107;
	ld.global.nc.f32 	%f1111, [%rd24+40];
	ld.global.nc.f32 	%f1112, [%rd4+1480];
	fma.rn.f32 	%f1113, %f1111, %f1112, %f1110;
	ld.global.nc.f32 	%f1114, [%rd24+44];
	ld.global.nc.f32 	%f1115, [%rd4+1484];
	fma.rn.f32 	%f1116, %f1114, %f1115, %f1113;
	ld.global.nc.f32 	%f1117, [%rd24+48];
	ld.global.nc.f32 	%f1118, [%rd4+1488];
	fma.rn.f32 	%f1119, %f1117, %f1118, %f1116;
	ld.global.nc.f32 	%f1120, [%rd24+52];
	ld.global.nc.f32 	%f1121, [%rd4+1492];
	fma.rn.f32 	%f1122, %f1120, %f1121, %f1119;
	ld.global.nc.f32 	%f1123, [%rd24+56];
	ld.global.nc.f32 	%f1124, [%rd4+1496];
	fma.rn.f32 	%f1125, %f1123, %f1124, %f1122;
	ld.global.nc.f32 	%f1126, [%rd24+60];
	ld.global.nc.f32 	%f1127, [%rd4+1500];
	fma.rn.f32 	%f1128, %f1126, %f1127, %f1125;
	ld.global.nc.f32 	%f1129, [%rd24+64];
	ld.global.nc.f32 	%f1130, [%rd4+1504];
	fma.rn.f32 	%f1131, %f1129, %f1130, %f1128;
	ld.global.nc.f32 	%f1132, [%rd24+68];
	ld.global.nc.f32 	%f1133, [%rd4+1508];
	fma.rn.f32 	%f1134, %f1132, %f1133, %f1131;
	ld.global.nc.f32 	%f1135, [%rd24+72];
	ld.global.nc.f32 	%f1136, [%rd4+1512];
	fma.rn.f32 	%f1137, %f1135, %f1136, %f1134;
	ld.global.nc.f32 	%f1138, [%rd24+76];
	ld.global.nc.f32 	%f1139, [%rd4+1516];
	fma.rn.f32 	%f1140, %f1138, %f1139, %f1137;
	ld.global.nc.f32 	%f1141, [%rd24+80];
	ld.global.nc.f32 	%f1142, [%rd4+1520];
	fma.rn.f32 	%f1143, %f1141, %f1142, %f1140;
	ld.global.nc.f32 	%f1144, [%rd24+84];
	ld.global.nc.f32 	%f1145, [%rd4+1524];
	fma.rn.f32 	%f1146, %f1144, %f1145, %f1143;
	ld.global.nc.f32 	%f1147, [%rd24+88];
	ld.global.nc.f32 	%f1148, [%rd4+1528];
	fma.rn.f32 	%f1149, %f1147, %f1148, %f1146;
	ld.global.nc.f32 	%f1150, [%rd24+92];
	ld.global.nc.f32 	%f1151, [%rd4+1532];
	fma.rn.f32 	%f1152, %f1150, %f1151, %f1149;
	add.s64 	%rd25, %rd24, %rd9;
	ld.global.nc.f32 	%f1153, [%rd25];
	ld.global.nc.f32 	%f1154, [%rd4+1536];
	fma.rn.f32 	%f1155, %f1153, %f1154, %f1152;
	ld.global.nc.f32 	%f1156, [%rd25+4];
	ld.global.nc.f32 	%f1157, [%rd4+1540];
	fma.rn.f32 	%f1158, %f1156, %f1157, %f1155;
	ld.global.nc.f32 	%f1159, [%rd25+8];
	ld.global.nc.f32 	%f1160, [%rd4+1544];
	fma.rn.f32 	%f1161, %f1159, %f1160, %f1158;
	ld.global.nc.f32 	%f1162, [%rd25+12];
	ld.global.nc.f32 	%f1163, [%rd4+1548];
	fma.rn.f32 	%f1164, %f1162, %f1163, %f1161;
	ld.global.nc.f32 	%f1165, [%rd25+16];
	ld.global.nc.f32 	%f1166, [%rd4+1552];
	fma.rn.f32 	%f1167, %f1165, %f1166, %f1164;
	ld.global.nc.f32 	%f1168, [%rd25+20];
	ld.global.nc.f32 	%f1169, [%rd4+1556];
	fma.rn.f32 	%f1170, %f1168, %f1169, %f1167;
	ld.global.nc.f32 	%f1171, [%rd25+24];
	ld.global.nc.f32 	%f1172, [%rd4+1560];
	fma.rn.f32 	%f1173, %f1171, %f1172, %f1170;
	ld.global.nc.f32 	%f1174, [%rd25+28];
	ld.global.nc.f32 	%f1175, [%rd4+1564];
	fma.rn.f32 	%f1176, %f1174, %f1175, %f1173;
	ld.global.nc.f32 	%f1177, [%rd25+32];
	ld.global.nc.f32 	%f1178, [%rd4+1568];
	fma.rn.f32 	%f1179, %f1177, %f1178, %f1176;
	ld.global.nc.f32 	%f1180, [%rd25+36];
	ld.global.nc.f32 	%f1181, [%rd4+1572];
	fma.rn.f32 	%f1182, %f1180, %f1181, %f1179;
	ld.global.nc.f32 	%f1183, [%rd25+40];
	ld.global.nc.f32 	%f1184, [%rd4+1576];
	fma.rn.f32 	%f1185, %f1183, %f1184, %f1182;
	ld.global.nc.f32 	%f1186, [%rd25+44];
	ld.global.nc.f32 	%f1187, [%rd4+1580];
	fma.rn.f32 	%f1188, %f1186, %f1187, %f1185;
	ld.global.nc.f32 	%f1189, [%rd25+48];
	ld.global.nc.f32 	%f1190, [%rd4+1584];
	fma.rn.f32 	%f1191, %f1189, %f1190, %f1188;
	ld.global.nc.f32 	%f1192, [%rd25+52];
	ld.global.nc.f32 	%f1193, [%rd4+1588];
	fma.rn.f32 	%f1194, %f1192, %f1193, %f1191;
	ld.global.nc.f32 	%f1195, [%rd25+56];
	ld.global.nc.f32 	%f1196, [%rd4+1592];
	fma.rn.f32 	%f1197, %f1195, %f1196, %f1194;
	ld.global.nc.f32 	%f1198, [%rd25+60];
	ld.global.nc.f32 	%f1199, [%rd4+1596];
	fma.rn.f32 	%f1200, %f1198, %f1199, %f1197;
	ld.global.nc.f32 	%f1201, [%rd25+64];
	ld.global.nc.f32 	%f1202, [%rd4+1600];
	fma.rn.f32 	%f1203, %f1201, %f1202, %f1200;
	ld.global.nc.f32 	%f1204, [%rd25+68];
	ld.global.nc.f32 	%f1205, [%rd4+1604];
	fma.rn.f32 	%f1206, %f1204, %f1205, %f1203;
	ld.global.nc.f32 	%f1207, [%rd25+72];
	ld.global.nc.f32 	%f1208, [%rd4+1608];
	fma.rn.f32 	%f1209, %f1207, %f1208, %f1206;
	ld.global.nc.f32 	%f1210, [%rd25+76];
	ld.global.nc.f32 	%f1211, [%rd4+1612];
	fma.rn.f32 	%f1212, %f1210, %f1211, %f1209;
	ld.global.nc.f32 	%f1213, [%rd25+80];
	ld.global.nc.f32 	%f1214, [%rd4+1616];
	fma.rn.f32 	%f1215, %f1213, %f1214, %f1212;
	ld.global.nc.f32 	%f1216, [%rd25+84];
	ld.global.nc.f32 	%f1217, [%rd4+1620];
	fma.rn.f32 	%f1218, %f1216, %f1217, %f1215;
	ld.global.nc.f32 	%f1219, [%rd25+88];
	ld.global.nc.f32 	%f1220, [%rd4+1624];
	fma.rn.f32 	%f1221, %f1219, %f1220, %f1218;
	ld.global.nc.f32 	%f1222, [%rd25+92];
	ld.global.nc.f32 	%f1223, [%rd4+1628];
	fma.rn.f32 	%f1224, %f1222, %f1223, %f1221;
	add.s64 	%rd26, %rd25, %rd9;
	ld.global.nc.f32 	%f1225, [%rd26];
	ld.global.nc.f32 	%f1226, [%rd4+1632];
	fma.rn.f32 	%f1227, %f1225, %f1226, %f1224;
	ld.global.nc.f32 	%f1228, [%rd26+4];
	ld.global.nc.f32 	%f1229, [%rd4+1636];
	fma.rn.f32 	%f1230, %f1228, %f1229, %f1227;
	ld.global.nc.f32 	%f1231, [%rd26+8];
	ld.global.nc.f32 	%f1232, [%rd4+1640];
	fma.rn.f32 	%f1233, %f1231, %f1232, %f1230;
	ld.global.nc.f32 	%f1234, [%rd26+12];
	ld.global.nc.f32 	%f1235, [%rd4+1644];
	fma.rn.f32 	%f1236, %f1234, %f1235, %f1233;
	ld.global.nc.f32 	%f1237, [%rd26+16];
	ld.global.nc.f32 	%f1238, [%rd4+1648];
	fma.rn.f32 	%f1239, %f1237, %f1238, %f1236;
	ld.global.nc.f32 	%f1240, [%rd26+20];
	ld.global.nc.f32 	%f1241, [%rd4+1652];
	fma.rn.f32 	%f1242, %f1240, %f1241, %f1239;
	ld.global.nc.f32 	%f1243, [%rd26+24];
	ld.global.nc.f32 	%f1244, [%rd4+1656];
	fma.rn.f32 	%f1245, %f1243, %f1244, %f1242;
	ld.global.nc.f32 	%f1246, [%rd26+28];
	ld.global.nc.f32 	%f1247, [%rd4+1660];
	fma.rn.f32 	%f1248, %f1246, %f1247, %f1245;
	ld.global.nc.f32 	%f1249, [%rd26+32];
	ld.global.nc.f32 	%f1250, [%rd4+1664];
	fma.rn.f32 	%f1251, %f1249, %f1250, %f1248;
	ld.global.nc.f32 	%f1252, [%rd26+36];
	ld.global.nc.f32 	%f1253, [%rd4+1668];
	fma.rn.f32 	%f1254, %f1252, %f1253, %f1251;
	ld.global.nc.f32 	%f1255, [%rd26+40];
	ld.global.nc.f32 	%f1256, [%rd4+1672];
	fma.rn.f32 	%f1257, %f1255, %f1256, %f1254;
	ld.global.nc.f32 	%f1258, [%rd26+44];
	ld.global.nc.f32 	%f1259, [%rd4+1676];
	fma.rn.f32 	%f1260, %f1258, %f1259, %f1257;
	ld.global.nc.f32 	%f1261, [%rd26+48];
	ld.global.nc.f32 	%f1262, [%rd4+1680];
	fma.rn.f32 	%f1263, %f1261, %f1262, %f1260;
	ld.global.nc.f32 	%f1264, [%rd26+52];
	ld.global.nc.f32 	%f1265, [%rd4+1684];
	fma.rn.f32 	%f1266, %f1264, %f1265, %f1263;
	ld.global.nc.f32 	%f1267, [%rd26+56];
	ld.global.nc.f32 	%f1268, [%rd4+1688];
	fma.rn.f32 	%f1269, %f1267, %f1268, %f1266;
	ld.global.nc.f32 	%f1270, [%rd26+60];
	ld.global.nc.f32 	%f1271, [%rd4+1692];
	fma.rn.f32 	%f1272, %f1270, %f1271, %f1269;
	ld.global.nc.f32 	%f1273, [%rd26+64];
	ld.global.nc.f32 	%f1274, [%rd4+1696];
	fma.rn.f32 	%f1275, %f1273, %f1274, %f1272;
	ld.global.nc.f32 	%f1276, [%rd26+68];
	ld.global.nc.f32 	%f1277, [%rd4+1700];
	fma.rn.f32 	%f1278, %f1276, %f1277, %f1275;
	ld.global.nc.f32 	%f1279, [%rd26+72];
	ld.global.nc.f32 	%f1280, [%rd4+1704];
	fma.rn.f32 	%f1281, %f1279, %f1280, %f1278;
	ld.global.nc.f32 	%f1282, [%rd26+76];
	ld.global.nc.f32 	%f1283, [%rd4+1708];
	fma.rn.f32 	%f1284, %f1282, %f1283, %f1281;
	ld.global.nc.f32 	%f1285, [%rd26+80];
	ld.global.nc.f32 	%f1286, [%rd4+1712];
	fma.rn.f32 	%f1287, %f1285, %f1286, %f1284;
	ld.global.nc.f32 	%f1288, [%rd26+84];
	ld.global.nc.f32 	%f1289, [%rd4+1716];
	fma.rn.f32 	%f1290, %f1288, %f1289, %f1287;
	ld.global.nc.f32 	%f1291, [%rd26+88];
	ld.global.nc.f32 	%f1292, [%rd4+1720];
	fma.rn.f32 	%f1293, %f1291, %f1292, %f1290;
	ld.global.nc.f32 	%f1294, [%rd26+92];
	ld.global.nc.f32 	%f1295, [%rd4+1724];
	fma.rn.f32 	%f1296, %f1294, %f1295, %f1293;
	add.s64 	%rd27, %rd26, %rd9;
	ld.global.nc.f32 	%f1297, [%rd27];
	ld.global.nc.f32 	%f1298, [%rd4+1728];
	fma.rn.f32 	%f1299, %f1297, %f1298, %f1296;
	ld.global.nc.f32 	%f1300, [%rd27+4];
	ld.global.nc.f32 	%f1301, [%rd4+1732];
	fma.rn.f32 	%f1302, %f1300, %f1301, %f1299;
	ld.global.nc.f32 	%f1303, [%rd27+8];
	ld.global.nc.f32 	%f1304, [%rd4+1736];
	fma.rn.f32 	%f1305, %f1303, %f1304, %f1302;
	ld.global.nc.f32 	%f1306, [%rd27+12];
	ld.global.nc.f32 	%f1307, [%rd4+1740];
	fma.rn.f32 	%f1308, %f1306, %f1307, %f1305;
	ld.global.nc.f32 	%f1309, [%rd27+16];
	ld.global.nc.f32 	%f1310, [%rd4+1744];
	fma.rn.f32 	%f1311, %f1309, %f1310, %f1308;
	ld.global.nc.f32 	%f1312, [%rd27+20];
	ld.global.nc.f32 	%f1313, [%rd4+1748];
	fma.rn.f32 	%f1314, %f1312, %f1313, %f1311;
	ld.global.nc.f32 	%f1315, [%rd27+24];
	ld.global.nc.f32 	%f1316, [%rd4+1752];
	fma.rn.f32 	%f1317, %f1315, %f1316, %f1314;
	ld.global.nc.f32 	%f1318, [%rd27+28];
	ld.global.nc.f32 	%f1319, [%rd4+1756];
	fma.rn.f32 	%f1320, %f1318, %f1319, %f1317;
	ld.global.nc.f32 	%f1321, [%rd27+32];
	ld.global.nc.f32 	%f1322, [%rd4+1760];
	fma.rn.f32 	%f1323, %f1321, %f1322, %f1320;
	ld.global.nc.f32 	%f1324, [%rd27+36];
	ld.global.nc.f32 	%f1325, [%rd4+1764];
	fma.rn.f32 	%f1326, %f1324, %f1325, %f1323;
	ld.global.nc.f32 	%f1327, [%rd27+40];
	ld.global.nc.f32 	%f1328, [%rd4+1768];
	fma.rn.f32 	%f1329, %f1327, %f1328, %f1326;
	ld.global.nc.f32 	%f1330, [%rd27+44];
	ld.global.nc.f32 	%f1331, [%rd4+1772];
	fma.rn.f32 	%f1332, %f1330, %f1331, %f1329;
	ld.global.nc.f32 	%f1333, [%rd27+48];
	ld.global.nc.f32 	%f1334, [%rd4+1776];
	fma.rn.f32 	%f1335, %f1333, %f1334, %f1332;
	ld.global.nc.f32 	%f1336, [%rd27+52];
	ld.global.nc.f32 	%f1337, [%rd4+1780];
	fma.rn.f32 	%f1338, %f1336, %f1337, %f1335;
	ld.global.nc.f32 	%f1339, [%rd27+56];
	ld.global.nc.f32 	%f1340, [%rd4+1784];
	fma.rn.f32 	%f1341, %f1339, %f1340, %f1338;
	ld.global.nc.f32 	%f1342, [%rd27+60];
	ld.global.nc.f32 	%f1343, [%rd4+1788];
	fma.rn.f32 	%f1344, %f1342, %f1343, %f1341;
	ld.global.nc.f32 	%f1345, [%rd27+64];
	ld.global.nc.f32 	%f1346, [%rd4+1792];
	fma.rn.f32 	%f1347, %f1345, %f1346, %f1344;
	ld.global.nc.f32 	%f1348, [%rd27+68];
	ld.global.nc.f32 	%f1349, [%rd4+1796];
	fma.rn.f32 	%f1350, %f1348, %f1349, %f1347;
	ld.global.nc.f32 	%f1351, [%rd27+72];
	ld.global.nc.f32 	%f1352, [%rd4+1800];
	fma.rn.f32 	%f1353, %f1351, %f1352, %f1350;
	ld.global.nc.f32 	%f1354, [%rd27+76];
	ld.global.nc.f32 	%f1355, [%rd4+1804];
	fma.rn.f32 	%f1356, %f1354, %f1355, %f1353;
	ld.global.nc.f32 	%f1357, [%rd27+80];
	ld.global.nc.f32 	%f1358, [%rd4+1808];
	fma.rn.f32 	%f1359, %f1357, %f1358, %f1356;
	ld.global.nc.f32 	%f1360, [%rd27+84];
	ld.global.nc.f32 	%f1361, [%rd4+1812];
	fma.rn.f32 	%f1362, %f1360, %f1361, %f1359;
	ld.global.nc.f32 	%f1363, [%rd27+88];
	ld.global.nc.f32 	%f1364, [%rd4+1816];
	fma.rn.f32 	%f1365, %f1363, %f1364, %f1362;
	ld.global.nc.f32 	%f1366, [%rd27+92];
	ld.global.nc.f32 	%f1367, [%rd4+1820];
	fma.rn.f32 	%f1368, %f1366, %f1367, %f1365;
	add.s64 	%rd28, %rd27, %rd9;
	ld.global.nc.f32 	%f1369, [%rd28];
	ld.global.nc.f32 	%f1370, [%rd4+1824];
	fma.rn.f32 	%f1371, %f1369, %f1370, %f1368;
	ld.global.nc.f32 	%f1372, [%rd28+4];
	ld.global.nc.f32 	%f1373, [%rd4+1828];
	fma.rn.f32 	%f1374, %f1372, %f1373, %f1371;
	ld.global.nc.f32 	%f1375, [%rd28+8];
	ld.global.nc.f32 	%f1376, [%rd4+1832];
	fma.rn.f32 	%f1377, %f1375, %f1376, %f1374;
	ld.global.nc.f32 	%f1378, [%rd28+12];
	ld.global.nc.f32 	%f1379, [%rd4+1836];
	fma.rn.f32 	%f1380, %f1378, %f1379, %f1377;
	ld.global.nc.f32 	%f1381, [%rd28+16];
	ld.global.nc.f32 	%f1382, [%rd4+1840];
	fma.rn.f32 	%f1383, %f1381, %f1382, %f1380;
	ld.global.nc.f32 	%f1384, [%rd28+20];
	ld.global.nc.f32 	%f1385, [%rd4+1844];
	fma.rn.f32 	%f1386, %f1384, %f1385, %f1383;
	ld.global.nc.f32 	%f1387, [%rd28+24];
	ld.global.nc.f32 	%f1388, [%rd4+1848];
	fma.rn.f32 	%f1389, %f1387, %f1388, %f1386;
	ld.global.nc.f32 	%f1390, [%rd28+28];
	ld.global.nc.f32 	%f1391, [%rd4+1852];
	fma.rn.f32 	%f1392, %f1390, %f1391, %f1389;
	ld.global.nc.f32 	%f1393, [%rd28+32];
	ld.global.nc.f32 	%f1394, [%rd4+1856];
	fma.rn.f32 	%f1395, %f1393, %f1394, %f1392;
	ld.global.nc.f32 	%f1396, [%rd28+36];
	ld.global.nc.f32 	%f1397, [%rd4+1860];
	fma.rn.f32 	%f1398, %f1396, %f1397, %f1395;
	ld.global.nc.f32 	%f1399, [%rd28+40];
	ld.global.nc.f32 	%f1400, [%rd4+1864];
	fma.rn.f32 	%f1401, %f1399, %f1400, %f1398;
	ld.global.nc.f32 	%f1402, [%rd28+44];
	ld.global.nc.f32 	%f1403, [%rd4+1868];
	fma.rn.f32 	%f1404, %f1402, %f1403, %f1401;
	ld.global.nc.f32 	%f1405, [%rd28+48];
	ld.global.nc.f32 	%f1406, [%rd4+1872];
	fma.rn.f32 	%f1407, %f1405, %f1406, %f1404;
	ld.global.nc.f32 	%f1408, [%rd28+52];
	ld.global.nc.f32 	%f1409, [%rd4+1876];
	fma.rn.f32 	%f1410, %f1408, %f1409, %f1407;
	ld.global.nc.f32 	%f1411, [%rd28+56];
	ld.global.nc.f32 	%f1412, [%rd4+1880];
	fma.rn.f32 	%f1413, %f1411, %f1412, %f1410;
	ld.global.nc.f32 	%f1414, [%rd28+60];
	ld.global.nc.f32 	%f1415, [%rd4+1884];
	fma.rn.f32 	%f1416, %f1414, %f1415, %f1413;
	ld.global.nc.f32 	%f1417, [%rd28+64];
	ld.global.nc.f32 	%f1418, [%rd4+1888];
	fma.rn.f32 	%f1419, %f1417, %f1418, %f1416;
	ld.global.nc.f32 	%f1420, [%rd28+68];
	ld.global.nc.f32 	%f1421, [%rd4+1892];
	fma.rn.f32 	%f1422, %f1420, %f1421, %f1419;
	ld.global.nc.f32 	%f1423, [%rd28+72];
	ld.global.nc.f32 	%f1424, [%rd4+1896];
	fma.rn.f32 	%f1425, %f1423, %f1424, %f1422;
	ld.global.nc.f32 	%f1426, [%rd28+76];
	ld.global.nc.f32 	%f1427, [%rd4+1900];
	fma.rn.f32 	%f1428, %f1426, %f1427, %f1425;
	ld.global.nc.f32 	%f1429, [%rd28+80];
	ld.global.nc.f32 	%f1430, [%rd4+1904];
	fma.rn.f32 	%f1431, %f1429, %f1430, %f1428;
	ld.global.nc.f32 	%f1432, [%rd28+84];
	ld.global.nc.f32 	%f1433, [%rd4+1908];
	fma.rn.f32 	%f1434, %f1432, %f1433, %f1431;
	ld.global.nc.f32 	%f1435, [%rd28+88];
	ld.global.nc.f32 	%f1436, [%rd4+1912];
	fma.rn.f32 	%f1437, %f1435, %f1436, %f1434;
	ld.global.nc.f32 	%f1438, [%rd28+92];
	ld.global.nc.f32 	%f1439, [%rd4+1916];
	fma.rn.f32 	%f1440, %f1438, %f1439, %f1437;
	add.s64 	%rd29, %rd28, %rd9;
	ld.global.nc.f32 	%f1441, [%rd29];
	ld.global.nc.f32 	%f1442, [%rd4+1920];
	fma.rn.f32 	%f1443, %f1441, %f1442, %f1440;
	ld.global.nc.f32 	%f1444, [%rd29+4];
	ld.global.nc.f32 	%f1445, [%rd4+1924];
	fma.rn.f32 	%f1446, %f1444, %f1445, %f1443;
	ld.global.nc.f32 	%f1447, [%rd29+8];
	ld.global.nc.f32 	%f1448, [%rd4+1928];
	fma.rn.f32 	%f1449, %f1447, %f1448, %f1446;
	ld.global.nc.f32 	%f1450, [%rd29+12];
	ld.global.nc.f32 	%f1451, [%rd4+1932];
	fma.rn.f32 	%f1452, %f1450, %f1451, %f1449;
	ld.global.nc.f32 	%f1453, [%rd29+16];
	ld.global.nc.f32 	%f1454, [%rd4+1936];
	fma.rn.f32 	%f1455, %f1453, %f1454, %f1452;
	ld.global.nc.f32 	%f1456, [%rd29+20];
	ld.global.nc.f32 	%f1457, [%rd4+1940];
	fma.rn.f32 	%f1458, %f1456, %f1457, %f1455;
	ld.global.nc.f32 	%f1459, [%rd29+24];
	ld.global.nc.f32 	%f1460, [%rd4+1944];
	fma.rn.f32 	%f1461, %f1459, %f1460, %f1458;
	ld.global.nc.f32 	%f1462, [%rd29+28];
	ld.global.nc.f32 	%f1463, [%rd4+1948];
	fma.rn.f32 	%f1464, %f1462, %f1463, %f1461;
	ld.global.nc.f32 	%f1465, [%rd29+32];
	ld.global.nc.f32 	%f1466, [%rd4+1952];
	fma.rn.f32 	%f1467, %f1465, %f1466, %f1464;
	ld.global.nc.f32 	%f1468, [%rd29+36];
	ld.global.nc.f32 	%f1469, [%rd4+1956];
	fma.rn.f32 	%f1470, %f1468, %f1469, %f1467;
	ld.global.nc.f32 	%f1471, [%rd29+40];
	ld.global.nc.f32 	%f1472, [%rd4+1960];
	fma.rn.f32 	%f1473, %f1471, %f1472, %f1470;
	ld.global.nc.f32 	%f1474, [%rd29+44];
	ld.global.nc.f32 	%f1475, [%rd4+1964];
	fma.rn.f32 	%f1476, %f1474, %f1475, %f1473;
	ld.global.nc.f32 	%f1477, [%rd29+48];
	ld.global.nc.f32 	%f1478, [%rd4+1968];
	fma.rn.f32 	%f1479, %f1477, %f1478, %f1476;
	ld.global.nc.f32 	%f1480, [%rd29+52];
	ld.global.nc.f32 	%f1481, [%rd4+1972];
	fma.rn.f32 	%f1482, %f1480, %f1481, %f1479;
	ld.global.nc.f32 	%f1483, [%rd29+56];
	ld.global.nc.f32 	%f1484, [%rd4+1976];
	fma.rn.f32 	%f1485, %f1483, %f1484, %f1482;
	ld.global.nc.f32 	%f1486, [%rd29+60];
	ld.global.nc.f32 	%f1487, [%rd4+1980];
	fma.rn.f32 	%f1488, %f1486, %f1487, %f1485;
	ld.global.nc.f32 	%f1489, [%rd29+64];
	ld.global.nc.f32 	%f1490, [%rd4+1984];
	fma.rn.f32 	%f1491, %f1489, %f1490, %f1488;
	ld.global.nc.f32 	%f1492, [%rd29+68];
	ld.global.nc.f32 	%f1493, [%rd4+1988];
	fma.rn.f32 	%f1494, %f1492, %f1493, %f1491;
	ld.global.nc.f32 	%f1495, [%rd29+72];
	ld.global.nc.f32 	%f1496, [%rd4+1992];
	fma.rn.f32 	%f1497, %f1495, %f1496, %f1494;
	ld.global.nc.f32 	%f1498, [%rd29+76];
	ld.global.nc.f32 	%f1499, [%rd4+1996];
	fma.rn.f32 	%f1500, %f1498, %f1499, %f1497;
	ld.global.nc.f32 	%f1501, [%rd29+80];
	ld.global.nc.f32 	%f1502, [%rd4+2000];
	fma.rn.f32 	%f1503, %f1501, %f1502, %f1500;
	ld.global.nc.f32 	%f1504, [%rd29+84];
	ld.global.nc.f32 	%f1505, [%rd4+2004];
	fma.rn.f32 	%f1506, %f1504, %f1505, %f1503;
	ld.global.nc.f32 	%f1507, [%rd29+88];
	ld.global.nc.f32 	%f1508, [%rd4+2008];
	fma.rn.f32 	%f1509, %f1507, %f1508, %f1506;
	ld.global.nc.f32 	%f1510, [%rd29+92];
	ld.global.nc.f32 	%f1511, [%rd4+2012];
	fma.rn.f32 	%f1512, %f1510, %f1511, %f1509;
	add.s64 	%rd30, %rd29, %rd9;
	ld.global.nc.f32 	%f1513, [%rd30];
	ld.global.nc.f32 	%f1514, [%rd4+2016];
	fma.rn.f32 	%f1515, %f1513, %f1514, %f1512;
	ld.global.nc.f32 	%f1516, [%rd30+4];
	ld.global.nc.f32 	%f1517, [%rd4+2020];
	fma.rn.f32 	%f1518, %f1516, %f1517, %f1515;
	ld.global.nc.f32 	%f1519, [%rd30+8];
	ld.global.nc.f32 	%f1520, [%rd4+2024];
	fma.rn.f32 	%f1521, %f1519, %f1520, %f1518;
	ld.global.nc.f32 	%f1522, [%rd30+12];
	ld.global.nc.f32 	%f1523, [%rd4+2028];
	fma.rn.f32 	%f1524, %f1522, %f1523, %f1521;
	ld.global.nc.f32 	%f1525, [%rd30+16];
	ld.global.nc.f32 	%f1526, [%rd4+2032];
	fma.rn.f32 	%f1527, %f1525, %f1526, %f1524;
	ld.global.nc.f32 	%f1528, [%rd30+20];
	ld.global.nc.f32 	%f1529, [%rd4+2036];
	fma.rn.f32 	%f1530, %f1528, %f1529, %f1527;
	ld.global.nc.f32 	%f1531, [%rd30+24];
	ld.global.nc.f32 	%f1532, [%rd4+2040];
	fma.rn.f32 	%f1533, %f1531, %f1532, %f1530;
	ld.global.nc.f32 	%f1534, [%rd30+28];
	ld.global.nc.f32 	%f1535, [%rd4+2044];
	fma.rn.f32 	%f1536, %f1534, %f1535, %f1533;
	ld.global.nc.f32 	%f1537, [%rd30+32];
	ld.global.nc.f32 	%f1538, [%rd4+2048];
	fma.rn.f32 	%f1539, %f1537, %f1538, %f1536;
	ld.global.nc.f32 	%f1540, [%rd30+36];
	ld.global.nc.f32 	%f1541, [%rd4+2052];
	fma.rn.f32 	%f1542, %f1540, %f1541, %f1539;
	ld.global.nc.f32 	%f1543, [%rd30+40];
	ld.global.nc.f32 	%f1544, [%rd4+2056];
	fma.rn.f32 	%f1545, %f1543, %f1544, %f1542;
	ld.global.nc.f32 	%f1546, [%rd30+44];
	ld.global.nc.f32 	%f1547, [%rd4+2060];
	fma.rn.f32 	%f1548, %f1546, %f1547, %f1545;
	ld.global.nc.f32 	%f1549, [%rd30+48];
	ld.global.nc.f32 	%f1550, [%rd4+2064];
	fma.rn.f32 	%f1551, %f1549, %f1550, %f1548;
	ld.global.nc.f32 	%f1552, [%rd30+52];
	ld.global.nc.f32 	%f1553, [%rd4+2068];
	fma.rn.f32 	%f1554, %f1552, %f1553, %f1551;
	ld.global.nc.f32 	%f1555, [%rd30+56];
	ld.global.nc.f32 	%f1556, [%rd4+2072];
	fma.rn.f32 	%f1557, %f1555, %f1556, %f1554;
	ld.global.nc.f32 	%f1558, [%rd30+60];
	ld.global.nc.f32 	%f1559, [%rd4+2076];
	fma.rn.f32 	%f1560, %f1558, %f1559, %f1557;
	ld.global.nc.f32 	%f1561, [%rd30+64];
	ld.global.nc.f32 	%f1562, [%rd4+2080];
	fma.rn.f32 	%f1563, %f1561, %f1562, %f1560;
	ld.global.nc.f32 	%f1564, [%rd30+68];
	ld.global.nc.f32 	%f1565, [%rd4+2084];
	fma.rn.f32 	%f1566, %f1564, %f1565, %f1563;
	ld.global.nc.f32 	%f1567, [%rd30+72];
	ld.global.nc.f32 	%f1568, [%rd4+2088];
	fma.rn.f32 	%f1569, %f1567, %f1568, %f1566;
	ld.global.nc.f32 	%f1570, [%rd30+76];
	ld.global.nc.f32 	%f1571, [%rd4+2092];
	fma.rn.f32 	%f1572, %f1570, %f1571, %f1569;
	ld.global.nc.f32 	%f1573, [%rd30+80];
	ld.global.nc.f32 	%f1574, [%rd4+2096];
	fma.rn.f32 	%f1575, %f1573, %f1574, %f1572;
	ld.global.nc.f32 	%f1576, [%rd30+84];
	ld.global.nc.f32 	%f1577, [%rd4+2100];
	fma.rn.f32 	%f1578, %f1576, %f1577, %f1575;
	ld.global.nc.f32 	%f1579, [%rd30+88];
	ld.global.nc.f32 	%f1580, [%rd4+2104];
	fma.rn.f32 	%f1581, %f1579, %f1580, %f1578;
	ld.global.nc.f32 	%f1582, [%rd30+92];
	ld.global.nc.f32 	%f1583, [%rd4+2108];
	fma.rn.f32 	%f1584, %f1582, %f1583, %f1581;
	add.s64 	%rd31, %rd30, %rd9;
	ld.global.nc.f32 	%f1585, [%rd31];
	ld.global.nc.f32 	%f1586, [%rd4+2112];
	fma.rn.f32 	%f1587, %f1585, %f1586, %f1584;
	ld.global.nc.f32 	%f1588, [%rd31+4];
	ld.global.nc.f32 	%f1589, [%rd4+2116];
	fma.rn.f32 	%f1590, %f1588, %f1589, %f1587;
	ld.global.nc.f32 	%f1591, [%rd31+8];
	ld.global.nc.f32 	%f1592, [%rd4+2120];
	fma.rn.f32 	%f1593, %f1591, %f1592, %f1590;
	ld.global.nc.f32 	%f1594, [%rd31+12];
	ld.global.nc.f32 	%f1595, [%rd4+2124];
	fma.rn.f32 	%f1596, %f1594, %f1595, %f1593;
	ld.global.nc.f32 	%f1597, [%rd31+16];
	ld.global.nc.f32 	%f1598, [%rd4+2128];
	fma.rn.f32 	%f1599, %f1597, %f1598, %f1596;
	ld.global.nc.f32 	%f1600, [%rd31+20];
	ld.global.nc.f32 	%f1601, [%rd4+2132];
	fma.rn.f32 	%f1602, %f1600, %f1601, %f1599;
	ld.global.nc.f32 	%f1603, [%rd31+24];
	ld.global.nc.f32 	%f1604, [%rd4+2136];
	fma.rn.f32 	%f1605, %f1603, %f1604, %f1602;
	ld.global.nc.f32 	%f1606, [%rd31+28];
	ld.global.nc.f32 	%f1607, [%rd4+2140];
	fma.rn.f32 	%f1608, %f1606, %f1607, %f1605;
	ld.global.nc.f32 	%f1609, [%rd31+32];
	ld.global.nc.f32 	%f1610, [%rd4+2144];
	fma.rn.f32 	%f1611, %f1609, %f1610, %f1608;
	ld.global.nc.f32 	%f1612, [%rd31+36];
	ld.global.nc.f32 	%f1613, [%rd4+2148];
	fma.rn.f32 	%f1614, %f1612, %f1613, %f1611;
	ld.global.nc.f32 	%f1615, [%rd31+40];
	ld.global.nc.f32 	%f1616, [%rd4+2152];
	fma.rn.f32 	%f1617, %f1615, %f1616, %f1614;
	ld.global.nc.f32 	%f1618, [%rd31+44];
	ld.global.nc.f32 	%f1619, [%rd4+2156];
	fma.rn.f32 	%f1620, %f1618, %f1619, %f1617;
	ld.global.nc.f32 	%f1621, [%rd31+48];
	ld.global.nc.f32 	%f1622, [%rd4+2160];
	fma.rn.f32 	%f1623, %f1621, %f1622, %f1620;
	ld.global.nc.f32 	%f1624, [%rd31+52];
	ld.global.nc.f32 	%f1625, [%rd4+2164];
	fma.rn.f32 	%f1626, %f1624, %f1625, %f1623;
	ld.global.nc.f32 	%f1627, [%rd31+56];
	ld.global.nc.f32 	%f1628, [%rd4+2168];
	fma.rn.f32 	%f1629, %f1627, %f1628, %f1626;
	ld.global.nc.f32 	%f1630, [%rd31+60];
	ld.global.nc.f32 	%f1631, [%rd4+2172];
	fma.rn.f32 	%f1632, %f1630, %f1631, %f1629;
	ld.global.nc.f32 	%f1633, [%rd31+64];
	ld.global.nc.f32 	%f1634, [%rd4+2176];
	fma.rn.f32 	%f1635, %f1633, %f1634, %f1632;
	ld.global.nc.f32 	%f1636, [%rd31+68];
	ld.global.nc.f32 	%f1637, [%rd4+2180];
	fma.rn.f32 	%f1638, %f1636, %f1637, %f1635;
	ld.global.nc.f32 	%f1639, [%rd31+72];
	ld.global.nc.f32 	%f1640, [%rd4+2184];
	fma.rn.f32 	%f1641, %f1639, %f1640, %f1638;
	ld.global.nc.f32 	%f1642, [%rd31+76];
	ld.global.nc.f32 	%f1643, [%rd4+2188];
	fma.rn.f32 	%f1644, %f1642, %f1643, %f1641;
	ld.global.nc.f32 	%f1645, [%rd31+80];
	ld.global.nc.f32 	%f1646, [%rd4+2192];
	fma.rn.f32 	%f1647, %f1645, %f1646, %f1644;
	ld.global.nc.f32 	%f1648, [%rd31+84];
	ld.global.nc.f32 	%f1649, [%rd4+2196];
	fma.rn.f32 	%f1650, %f1648, %f1649, %f1647;
	ld.global.nc.f32 	%f1651, [%rd31+88];
	ld.global.nc.f32 	%f1652, [%rd4+2200];
	fma.rn.f32 	%f1653, %f1651, %f1652, %f1650;
	ld.global.nc.f32 	%f1654, [%rd31+92];
	ld.global.nc.f32 	%f1655, [%rd4+2204];
	fma.rn.f32 	%f1656, %f1654, %f1655, %f1653;
	add.s64 	%rd32, %rd31, %rd9;
	ld.global.nc.f32 	%f1657, [%rd32];
	ld.global.nc.f32 	%f1658, [%rd4+2208];
	fma.rn.f32 	%f1659, %f1657, %f1658, %f1656;
	ld.global.nc.f32 	%f1660, [%rd32+4];
	ld.global.nc.f32 	%f1661, [%rd4+2212];
	fma.rn.f32 	%f1662, %f1660, %f1661, %f1659;
	ld.global.nc.f32 	%f1663, [%rd32+8];
	ld.global.nc.f32 	%f1664, [%rd4+2216];
	fma.rn.f32 	%f1665, %f1663, %f1664, %f1662;
	ld.global.nc.f32 	%f1666, [%rd32+12];
	ld.global.nc.f32 	%f1667, [%rd4+2220];
	fma.rn.f32 	%f1668, %f1666, %f1667, %f1665;
	ld.global.nc.f32 	%f1669, [%rd32+16];
	ld.global.nc.f32 	%f1670, [%rd4+2224];
	fma.rn.f32 	%f1671, %f1669, %f1670, %f1668;
	ld.global.nc.f32 	%f1672, [%rd32+20];
	ld.global.nc.f32 	%f1673, [%rd4+2228];
	fma.rn.f32 	%f1674, %f1672, %f1673, %f1671;
	ld.global.nc.f32 	%f1675, [%rd32+24];
	ld.global.nc.f32 	%f1676, [%rd4+2232];
	fma.rn.f32 	%f1677, %f1675, %f1676, %f1674;
	ld.global.nc.f32 	%f1678, [%rd32+28];
	ld.global.nc.f32 	%f1679, [%rd4+2236];
	fma.rn.f32 	%f1680, %f1678, %f1679, %f1677;
	ld.global.nc.f32 	%f1681, [%rd32+32];
	ld.global.nc.f32 	%f1682, [%rd4+2240];
	fma.rn.f32 	%f1683, %f1681, %f1682, %f1680;
	ld.global.nc.f32 	%f1684, [%rd32+36];
	ld.global.nc.f32 	%f1685, [%rd4+2244];
	fma.rn.f32 	%f1686, %f1684, %f1685, %f1683;
	ld.global.nc.f32 	%f1687, [%rd32+40];
	ld.global.nc.f32 	%f1688, [%rd4+2248];
	fma.rn.f32 	%f1689, %f1687, %f1688, %f1686;
	ld.global.nc.f32 	%f1690, [%rd32+44];
	ld.global.nc.f32 	%f1691, [%rd4+2252];
	fma.rn.f32 	%f1692, %f1690, %f1691, %f1689;
	ld.global.nc.f32 	%f1693, [%rd32+48];
	ld.global.nc.f32 	%f1694, [%rd4+2256];
	fma.rn.f32 	%f1695, %f1693, %f1694, %f1692;
	ld.global.nc.f32 	%f1696, [%rd32+52];
	ld.global.nc.f32 	%f1697, [%rd4+2260];
	fma.rn.f32 	%f1698, %f1696, %f1697, %f1695;
	ld.global.nc.f32 	%f1699, [%rd32+56];
	ld.global.nc.f32 	%f1700, [%rd4+2264];
	fma.rn.f32 	%f1701, %f1699, %f1700, %f1698;
	ld.global.nc.f32 	%f1702, [%rd32+60];
	ld.global.nc.f32 	%f1703, [%rd4+2268];
	fma.rn.f32 	%f1704, %f1702, %f1703, %f1701;
	ld.global.nc.f32 	%f1705, [%rd32+64];
	ld.global.nc.f32 	%f1706, [%rd4+2272];
	fma.rn.f32 	%f1707, %f1705, %f1706, %f1704;
	ld.global.nc.f32 	%f1708, [%rd32+68];
	ld.global.nc.f32 	%f1709, [%rd4+2276];
	fma.rn.f32 	%f1710, %f1708, %f1709, %f1707;
	ld.global.nc.f32 	%f1711, [%rd32+72];
	ld.global.nc.f32 	%f1712, [%rd4+2280];
	fma.rn.f32 	%f1713, %f1711, %f1712, %f1710;
	ld.global.nc.f32 	%f1714, [%rd32+76];
	ld.global.nc.f32 	%f1715, [%rd4+2284];
	fma.rn.f32 	%f1716, %f1714, %f1715, %f1713;
	ld.global.nc.f32 	%f1717, [%rd32+80];
	ld.global.nc.f32 	%f1718, [%rd4+2288];
	fma.rn.f32 	%f1719, %f1717, %f1718, %f1716;
	ld.global.nc.f32 	%f1720, [%rd32+84];
	ld.global.nc.f32 	%f1721, [%rd4+2292];
	fma.rn.f32 	%f1722, %f1720, %f1721, %f1719;
	ld.global.nc.f32 	%f1723, [%rd32+88];
	ld.global.nc.f32 	%f1724, [%rd4+2296];
	fma.rn.f32 	%f1725, %f1723, %f1724, %f1722;
	ld.global.nc.f32 	%f1726, [%rd32+92];
	ld.global.nc.f32 	%f1727, [%rd4+2300];
	fma.rn.f32 	%f1728, %f1726, %f1727, %f1725;
	mad.lo.s32 	%r18, %r2, %r9, %r2;
	add.s32 	%r19, %r18, %r16;
	mul.wide.s32 	%rd33, %r19, 4;
	add.s64 	%rd34, %rd6, %rd33;
	st.global.f32 	[%rd34], %f1728;
$L__BB0_2:
	ret;

}


// ===== COMPILED SASS (sm_100) =====

	.target	sm_100

	.elftype	@"ET_EXEC"


//--------------------- .note.nv.tkinfo           --------------------------
	.section	.note.nv.tkinfo,"",@"SHT_NOTE"
	.sectionflags	@"SHF_NOTE_NV_TKINFO"
	.tkinfo
        /*0018*/ 	.word	0x00000002
        /*0030*/ 	.string	""
        /*0030*/ 	.string	"ptxas"
        /*0030*/ 	.string	"Cuda compilation tools, release 13.0, V13.0.88"
        /*0030*/ 	.string	"Build cuda_13.0.r13.0/compiler.36424714_0"
        /*0030*/ 	.string	"-arch sm_100 -m 64 "



//--------------------- .note.nv.cuinfo           --------------------------
	.section	.note.nv.cuinfo,"",@"SHT_NOTE"
	.sectionflags	@"SHF_NOTE_NV_CUINFO"
        /*0018*/ 	.short	0x0002
        /*001a*/ 	.short	0x0064
        /*001c*/ 	.short	0x0082
	.zero		2


//--------------------- .nv.info                  --------------------------
	.section	.nv.info,"",@"SHT_CUDA_INFO"
	.align	4


	//----- nvinfo : EIATTR_REGCOUNT
	.align		4
        /*0000*/ 	.byte	0x04, 0x2f
        /*0002*/ 	.short	(.L_1 - .L_0)
	.align		4
.L_0:
        /*0004*/ 	.word	index@(_Z13conv2d_kernelPKfS0_Pfiiii)
        /*0008*/ 	.word	0x00000020


	//----- nvinfo : EIATTR_FRAME_SIZE
	.align		4
.L_1:
        /*000c*/ 	.byte	0x04, 0x11
        /*000e*/ 	.short	(.L_3 - .L_2)
	.align		4
.L_2:
        /*0010*/ 	.word	index@(_Z13conv2d_kernelPKfS0_Pfiiii)
        /*0014*/ 	.word	0x00000000


	//----- nvinfo : EIATTR_MIN_STACK_SIZE
	.align		4
.L_3:
        /*0018*/ 	.byte	0x04, 0x12
        /*001a*/ 	.short	(.L_5 - .L_4)
	.align		4
.L_4:
        /*001c*/ 	.word	index@(_Z13conv2d_kernelPKfS0_Pfiiii)
        /*0020*/ 	.word	0x00000000
.L_5:


//--------------------- .nv.compat                --------------------------
	.section	.nv.compat,"",@"SHT_CUDA_COMPAT_INFO"
	.align	4
        /*0000*/ 	.byte	0x02, 0x09, 0x00, 0x00, 0x02, 0x02, 0x01, 0x00, 0x02, 0x05, 0x05, 0x00, 0x03, 0x07, 0x01, 0x01
        /*0010*/ 	.byte	0x02, 0x03, 0x00, 0x00, 0x02, 0x06, 0x01, 0x00, 0x04, 0x0b, 0x08, 0x00, 0x09, 0x00, 0x00, 0x00
        /*0020*/ 	.byte	0x00, 0x00, 0x00, 0x00


//--------------------- .nv.info._Z13conv2d_kernelPKfS0_Pfiiii --------------------------
	.section	.nv.info._Z13conv2d_kernelPKfS0_Pfiiii,"",@"SHT_CUDA_INFO"
	.sectionflags	@""
	.align	4


	//----- nvinfo : EIATTR_CUDA_API_VERSION
	.align		4
        /*0000*/ 	.byte	0x04, 0x37
        /*0002*/ 	.short	(.L_7 - .L_6)
.L_6:
        /*0004*/ 	.word	0x00000082


	//----- nvinfo : EIATTR_KPARAM_INFO
	.align		4
.L_7:
        /*0008*/ 	.byte	0x04, 0x17
        /*000a*/ 	.short	(.L_9 - .L_8)
.L_8:
        /*000c*/ 	.word	0x00000000
        /*0010*/ 	.short	0x0006
        /*0012*/ 	.short	0x0024
        /*0014*/ 	.byte	0x00, 0xf0, 0x11, 0x00


	//----- nvinfo : EIATTR_KPARAM_INFO
	.align		4
.L_9:
        /*0018*/ 	.byte	0x04, 0x17
        /*001a*/ 	.short	(.L_11 - .L_10)
.L_10:
        /*001c*/ 	.word	0x00000000
        /*0020*/ 	.short	0x0005
        /*0022*/ 	.short	0x0020
        /*0024*/ 	.byte	0x00, 0xf0, 0x11, 0x00


	//----- nvinfo : EIATTR_KPARAM_INFO
	.align		4
.L_11:
        /*0028*/ 	.byte	0x04, 0x17
        /*002a*/ 	.short	(.L_13 - .L_12)
.L_12:
        /*002c*/ 	.word	0x00000000
        /*0030*/ 	.short	0x0004
        /*0032*/ 	.short	0x001c
        /*0034*/ 	.byte	0x00, 0xf0, 0x11, 0x00


	//----- nvinfo : EIATTR_KPARAM_INFO
	.align		4
.L_13:
        /*0038*/ 	.byte	0x04, 0x17
        /*003a*/ 	.short	(.L_15 - .L_14)
.L_14:
        /*003c*/ 	.word	0x00000000
        /*0040*/ 	.short	0x0003
        /*0042*/ 	.short	0x0018
        /*0044*/ 	.byte	0x00, 0xf0, 0x11, 0x00


	//----- nvinfo : EIATTR_KPARAM_INFO
	.align		4
.L_15:
        /*0048*/ 	.byte	0x04, 0x17
        /*004a*/ 	.short	(.L_17 - .L_16)
.L_16:
        /*004c*/ 	.word	0x00000000
        /*0050*/ 	.short	0x0002
        /*0052*/ 	.short	0x0010
        /*0054*/ 	.byte	0x00, 0xf5, 0x21, 0x00


	//----- nvinfo : EIATTR_KPARAM_INFO
	.align		4
.L_17:
        /*0058*/ 	.byte	0x04, 0x17
        /*005a*/ 	.short	(.L_19 - .L_18)
.L_18:
        /*005c*/ 	.word	0x00000000
        /*0060*/ 	.short	0x0001
        /*0062*/ 	.short	0x0008
        /*0064*/ 	.byte	0x00, 0xf5, 0x21, 0x00


	//----- nvinfo : EIATTR_KPARAM_INFO
	.align		4
.L_19:
        /*0068*/ 	.byte	0x04, 0x17
        /*006a*/ 	.short	(.L_21 - .L_20)
.L_20:
        /*006c*/ 	.word	0x00000000
        /*0070*/ 	.short	0x0000
        /*0072*/ 	.short	0x0000
        /*0074*/ 	.byte	0x00, 0xf5, 0x21, 0x00


	//----- nvinfo : EIATTR_SPARSE_MMA_MASK
	.align		4
.L_21:
        /*0078*/ 	.byte	0x03, 0x50
        /*007a*/ 	.short	0x0000


	//----- nvinfo : EIATTR_MAXREG_COUNT
	.align		4
        /*007c*/ 	.byte	0x03, 0x1b
        /*007e*/ 	.short	0x00ff


	//----- nvinfo : EIATTR_MERCURY_ISA_VERSION
	.align		4
        /*0080*/ 	.byte	0x03, 0x5f
        /*0082*/ 	.short	0x0101


	//----- nvinfo : EIATTR_VRC_CTA_INIT_COUNT
	.align		4
        /*0084*/ 	.byte	0x02, 0x4a
	.zero		1
	.zero		1


	//----- nvinfo : EIATTR_EXIT_INSTR_OFFSETS
	.align		4
        /*0088*/ 	.byte	0x04, 0x1c
        /*008a*/ 	.short	(.L_23 - .L_22)


	//   ....[0]....
.L_22:
        /*008c*/ 	.word	0x000000f0


	//   ....[1]....
        /*0090*/ 	.word	0x00006f10


	//----- nvinfo : EIATTR_CBANK_PARAM_SIZE
	.align		4
.L_23:
        /*0094*/ 	.byte	0x03, 0x19
        /*0096*/ 	.short	0x0028


	//----- nvinfo : EIATTR_PARAM_CBANK
	.align		4
        /*0098*/ 	.byte	0x04, 0x0a
        /*009a*/ 	.short	(.L_25 - .L_24)
	.align		4
.L_24:
        /*009c*/ 	.word	index@(.nv.constant0._Z13conv2d_kernelPKfS0_Pfiiii)
        /*00a0*/ 	.short	0x0380
        /*00a2*/ 	.short	0x0028


	//----- nvinfo : EIATTR_SW_WAR
	.align		4
.L_25:
        /*00a4*/ 	.byte	0x04, 0x36
        /*00a6*/ 	.short	(.L_27 - .L_26)
.L_26:
        /*00a8*/ 	.word	0x00000008
.L_27:


//--------------------- .nv.callgraph             --------------------------
	.section	.nv.callgraph,"",@"SHT_CUDA_CALLGRAPH"
	.align	4
	.sectionentsize	8
	.align		4
        /*0000*/ 	.word	0x00000000
	.align		4
        /*0004*/ 	.word	0xffffffff
	.align		4
        /*0008*/ 	.word	0x00000000
	.align		4
        /*000c*/ 	.word	0xfffffffe
	.align		4
        /*0010*/ 	.word	0x00000000
	.align		4
        /*0014*/ 	.word	0xfffffffd
	.align		4
        /*0018*/ 	.word	0x00000000
	.align		4
        /*001c*/ 	.word	0xfffffffc


//--------------------- .text._Z13conv2d_kernelPKfS0_Pfiiii --------------------------
	.section	.text._Z13conv2d_kernelPKfS0_Pfiiii,"ax",@progbits
	.align	128
        .global         _Z13conv2d_kernelPKfS0_Pfiiii
        .type           _Z13conv2d_kernelPKfS0_Pfiiii,@function
        .size           _Z13conv2d_kernelPKfS0_Pfiiii,(.L_x_1 - _Z13conv2d_kernelPKfS0_Pfiiii)
        .other          _Z13conv2d_kernelPKfS0_Pfiiii,@"STO_CUDA_ENTRY STV_DEFAULT"
_Z13conv2d_kernelPKfS0_Pfiiii:
.text._Z13conv2d_kernelPKfS0_Pfiiii:
[----:B------:R-:W-:Y:S01]  /*0000*/  LDC R1, c[0x0][0x37c] ;  /* 0x0000df00ff017b82 */ /* 0x000fe20000000800 */
[----:B------:R-:W0:Y:S07]  /*0010*/  S2R R0, SR_TID.X ;  /* 0x0000000000007919 */ /* 0x000e2e0000002100 */
[----:B------:R-:W1:Y:S01]  /*0020*/  LDC R10, c[0x0][0x364] ;  /* 0x0000d900ff0a7b82 */ /* 0x000e620000000800 */
[----:B------:R-:W2:Y:S01]  /*0030*/  LDCU.64 UR6, c[0x0][0x3a0] ;  /* 0x00007400ff0677ac */ /* 0x000ea20008000a00 */
[----:B------:R-:W1:Y:S06]  /*0040*/  S2R R3, SR_TID.Y ;  /* 0x0000000000037919 */ /* 0x000e6c0000002200 */
[----:B------:R-:W0:Y:S08]  /*0050*/  S2UR UR5, SR_CTAID.X ;  /* 0x00000000000579c3 */ /* 0x000e300000002500 */
[----:B------:R-:W0:Y:S08]  /*0060*/  LDC R11, c[0x0][0x360] ;  /* 0x0000d800ff0b7b82 */ /* 0x000e300000000800 */
[----:B------:R-:W2:Y:S08]  /*0070*/  LDC.64 R4, c[0x0][0x398] ;  /* 0x0000e600ff047b82 */ /* 0x000eb00000000a00 */
[----:B------:R-:W1:Y:S01]  /*0080*/  S2UR UR4, SR_CTAID.Y ;  /* 0x00000000000479c3 */ /* 0x000e620000002600 */
[----:B0-----:R-:W-:Y:S01]  /*0090*/  IMAD R11, R11, UR5, R0 ;  /* 0x000000050b0b7c24 */ /* 0x001fe2000f8e0200 */
[----:B--2---:R-:W-:-:S04]  /*00a0*/  IADD3 R12, PT, PT, R5, -UR7, RZ ;  /* 0x80000007050c7c10 */ /* 0x004fc8000fffe0ff */
[----:B------:R-:W-:Y:S01]  /*00b0*/  ISETP.GT.AND P0, PT, R11, R12, PT ;  /* 0x0000000c0b00720c */ /* 0x000fe20003f04270 */
[----:B-1----:R-:W-:Y:S01]  /*00c0*/  IMAD R10, R10, UR4, R3 ;  /* 0x000000040a0a7c24 */ /* 0x002fe2000f8e0203 */
[----:B------:R-:W-:-:S04]  /*00d0*/  IADD3 R3, PT, PT, R4, -UR6, RZ ;  /* 0x8000000604037c10 */ /* 0x000fc8000fffe0ff */
[----:B------:R-:W-:-:S13]  /*00e0*/  ISETP.GT.OR P0, PT, R10, R3, P0 ;  /* 0x000000030a00720c */ /* 0x000fda0000704670 */
[----:B------:R-:W-:Y:S05]  /*00f0*/  @P0 EXIT ;  /* 0x000000000000094d */ /* 0x000fea0003800000 */
[----:B------:R-:W0:Y:S01]  /*0100*/  LDC.64 R8, c[0x0][0x380] ;  /* 0x0000e000ff087b82 */ /* 0x000e220000000a00 */
[----:B------:R-:W1:Y:S01]  /*0110*/  LDCU.64 UR4, c[0x0][0x358] ;  /* 0x00006b00ff0477ac */ /* 0x000e620008000a00 */
[----:B------:R-:W-:-:S06]  /*0120*/  IMAD R7, R10, R5, R11 ;  /* 0x000000050a077224 */ /* 0x000fcc00078e020b */
[----:B------:R-:W2:Y:S01]  /*0130*/  LDC.64 R2, c[0x0][0x388] ;  /* 0x0000e200ff027b82 */ /* 0x000ea20000000a00 */
[----:B0-----:R-:W-:-:S05]  /*0140*/  IMAD.WIDE R8, R7, 0x4, R8 ;  /* 0x0000000407087825 */ /* 0x001fca00078e0208 */
[----:B-1----:R-:W3:Y:S04]  /*0150*/  LDG.E.CONSTANT R0, desc[UR4][R8.64] ;  /* 0x0000000408007981 */ /* 0x002ee8000c1e9900 */
[----:B--2---:R-:W3:Y:S04]  /*0160*/  LDG.E.CONSTANT R23, desc[UR4][R2.64] ;  /* 0x0000000402177981 */ /* 0x004ee8000c1e9900 */
[----:B------:R-:W2:Y:S04]  /*0170*/  LDG.E.CONSTANT R20, desc[UR4][R2.64+0x4] ;  /* 0x0000040402147981 */ /* 0x000ea8000c1e9900 */
[----:B------:R-:W2:Y:S04]  /*0180*/  LDG.E.CONSTANT R27, desc[UR4][R8.64+0x4] ;  /* 0x00000404081b7981 */ /* 0x000ea8000c1e9900 */
[----:B------:R-:W4:Y:S04]  /*0190*/  LDG.E.CONSTANT R18, desc[UR4][R2.64+0x8] ;  /* 0x0000080402127981 */ /* 0x000f28000c1e9900 */
[----:B------:R-:W4:Y:S04]  /*01a0*/  LDG.E.CONSTANT R21, desc[UR4][R8.64+0x8] ;  /* 0x0000080408157981 */ /* 0x000f28000c1e9900 */
[----:B------:R-:W5:Y:S04]  /*01b0*/  LDG.E.CONSTANT R13, desc[UR4][R2.64+0xc] ;  /* 0x00000c04020d7981 */ /* 0x000f68000c1e9900 */
        /* <DEDUP_REMOVED lines=10> */
[----:B------:R-:W5:Y:S01]  /*0260*/  LDG.E.CONSTANT R25, desc[UR4][R8.64+0x20] ;  /* 0x0000200408197981 */ /* 0x000f62000c1e9900 */
[----:B---3--:R-:W-:-:S03]  /*0270*/  FFMA R0, R0, R23, RZ ;  /* 0x0000001700007223 */ /* 0x008fc600000000ff */
[----:B------:R-:W3:Y:S01]  /*0280*/  LDG.E.CONSTANT R23, desc[UR4][R8.64+0x24] ;  /* 0x0000240408177981 */ /* 0x000ee2000c1e9900 */
[----:B--2---:R-:W-:-:S03]  /*0290*/  FFMA R0, R27, R20, R0 ;  /* 0x000000141b007223 */ /* 0x004fc60000000000 */
[----:B------:R-:W3:Y:S01]  /*02a0*/  LDG.E.CONSTANT R20, desc[UR4][R2.64+0x24] ;  /* 0x0000240402147981 */ /* 0x000ee2000c1e9900 */
[----:B----4-:R-:W-:-:S03]  /*02b0*/  FFMA R27, R21, R18, R0 ;  /* 0x00000012151b7223 */ /* 0x010fc60000000000 */
[----:B------:R-:W2:Y:S04]  /*02c0*/  LDG.E.CONSTANT R18, desc[UR4][R2.64+0x28] ;  /* 0x0000280402127981 */ /* 0x000ea8000c1e9900 */
[----:B------:R-:W2:Y:S01]  /*02d0*/  LDG.E.CONSTANT R21, desc[UR4][R8.64+0x28] ;  /* 0x0000280408157981 */ /* 0x000ea2000c1e9900 */
[----:B-----5:R-:W-:-:S03]  /*02e0*/  FFMA R24, R24, R13, R27 ;  /* 0x0000000d18187223 */ /* 0x020fc6000000001b */
[----:B------:R-:W4:Y:S04]  /*02f0*/  LDG.E.CONSTANT R0, desc[UR4][R2.64+0x2c] ;  /* 0x00002c0402007981 */ /* 0x000f28000c1e9900 */
[----:B------:R-:W4:Y:S01]  /*0300*/  LDG.E.CONSTANT R13, desc[UR4][R8.64+0x2c] ;  /* 0x00002c04080d7981 */ /* 0x000f22000c1e9900 */
[----:B------:R-:W-:-:S03]  /*0310*/  FFMA R24, R19, R4, R24 ;  /* 0x0000000413187223 */ /* 0x000fc60000000018 */
[----:B------:R-:W5:Y:S04]  /*0320*/  LDG.E.CONSTANT R4, desc[UR4][R2.64+0x30] ;  /* 0x0000300402047981 */ /* 0x000f68000c1e9900 */
[----:B------:R-:W5:Y:S01]  /*0330*/  LDG.E.CONSTANT R19, desc[UR4][R8.64+0x30] ;  /* 0x0000300408137981 */ /* 0x000f62000c1e9900 */
        /* <DEDUP_REMOVED lines=11> */
[----:B------:R-:W5:Y:S04]  /*03f0*/  LDG.E.CONSTANT R25, desc[UR4][R8.64+0x40] ;  /* 0x0000400408197981 */ /* 0x000f68000c1e9900 */
[----:B------:R-:W5:Y:S01]  /*0400*/  LDG.E.CONSTANT R27, desc[UR4][R8.64+0x58] ;  /* 0x00005804081b7981 */ /* 0x000f62000c1e9900 */
[----:B---3--:R-:W-:-:S03]  /*0410*/  FFMA R24, R23, R20, R24 ;  /* 0x0000001417187223 */ /* 0x008fc60000000018 */
[----:B------:R-:W3:Y:S04]  /*0420*/  LDG.E.CONSTANT R20, desc[UR4][R2.64+0x44] ;  /* 0x0000440402147981 */ /* 0x000ee8000c1e9900 */
[----:B------:R-:W3:Y:S01]  /*0430*/  LDG.E.CONSTANT R23, desc[UR4][R8.64+0x44] ;  /* 0x0000440408177981 */ /* 0x000ee2000c1e9900 */
[----:B--2---:R-:W-:-:S03]  /*0440*/  FFMA R24, R21, R18, R24 ;  /* 0x0000001215187223 */ /* 0x004fc60000000018 */
[----:B------:R-:W2:Y:S04]  /*0450*/  LDG.E.CONSTANT R18, desc[UR4][R2.64+0x48] ;  /* 0x0000480402127981 */ /* 0x000ea8000c1e9900 */
[----:B------:R-:W2:Y:S01]  /*0460*/  LDG.E.CONSTANT R21, desc[UR4][R8.64+0x48] ;  /* 0x0000480408157981 */ /* 0x000ea2000c1e9900 */
[----:B----4-:R-:W-:-:S03]  /*0470*/  FFMA R24, R13, R0, R24 ;  /* 0x000000000d187223 */ /* 0x010fc60000000018 */
[----:B------:R-:W4:Y:S04]  /*0480*/  LDG.E.CONSTANT R0, desc[UR4][R2.64+0x4c] ;  /* 0x00004c0402007981 */ /* 0x000f28000c1e9900 */
[----:B------:R-:W4:Y:S01]  /*0490*/  LDG.E.CONSTANT R13, desc[UR4][R8.64+0x4c] ;  /* 0x00004c04080d7981 */ /* 0x000f22000c1e9900 */
[----:B-----5:R-:W-:-:S03]  /*04a0*/  FFMA R24, R19, R4, R24 ;  /* 0x0000000413187223 */ /* 0x020fc60000000018 */
[----:B------:R-:W5:Y:S04]  /*04b0*/  LDG.E.CONSTANT R4, desc[UR4][R2.64+0x50] ;  /* 0x0000500402047981 */ /* 0x000f68000c1e9900 */
[----:B------:R-:W5:Y:S01]  /*04c0*/  LDG.E.CONSTANT R19, desc[UR4][R8.64+0x50] ;  /* 0x0000500408137981 */ /* 0x000f62000c1e9900 */
[----:B------:R-:W-:-:S03]  /*04d0*/  FFMA R24, R15, R14, R24 ;  /* 0x0000000e0f187223 */ /* 0x000fc60000000018 */
[----:B------:R-:W5:Y:S04]  /*04e0*/  LDG.E.CONSTANT R14, desc[UR4][R2.64+0x54] ;  /* 0x00005404020e7981 */ /* 0x000f68000c1e9900 */
[----:B------:R-:W5:Y:S01]  /*04f0*/  LDG.E.CONSTANT R15, desc[UR4][R8.64+0x54] ;  /* 0x00005404080f7981 */ /* 0x000f62000c1e9900 */
[----:B------:R-:W-:-:S03]  /*0500*/  FFMA R16, R17, R16, R24 ;  /* 0x0000001011107223 */ /* 0x000fc60000000018 */
[----:B------:R-:W5:Y:S01]  /*0510*/  LDG.E.CONSTANT R24, desc[UR4][R2.64+0x58] ;  /* 0x0000580402187981 */ /* 0x000f62000c1e9900 */
[----:B------:R-:W-:Y:S01]  /*0520*/  FFMA R26, R7, R6, R16 ;  /* 0x00000006071a7223 */ /* 0x000fe20000000010 */
[----:B------:R-:W-:Y:S02]  /*0530*/  IMAD.WIDE R16, R5, 0x4, R8 ;  /* 0x0000000405107825 */ /* 0x000fe400078e0208 */
[----:B------:R-:W5:Y:S04]  /*0540*/  LDG.E.CONSTANT R6, desc[UR4][R2.64+0x5c] ;  /* 0x00005c0402067981 */ /* 0x000f68000c1e9900 */
[----:B------:R-:W5:Y:S01]  /*0550*/  LDG.E.CONSTANT R7, desc[UR4][R8.64+0x5c] ;  /* 0x00005c0408077981 */ /* 0x000f62000c1e9900 */
[----:B------:R-:W-:-:S03]  /*0560*/  FFMA R26, R25, R22, R26 ;  /* 0x00000016191a7223 */ /* 0x000fc6000000001a */
[----:B------:R-:W5:Y:S04]  /*0570*/  LDG.E.CONSTANT R22, desc[UR4][R2.64+0x60] ;  /* 0x0000600402167981 */ /* 0x000f68000c1e9900 */
        /* <DEDUP_REMOVED lines=20> */
[----:B------:R-:W-:-:S03]  /*06c0*/  FFMA R24, R7, R6, R24 ;  /* 0x0000000607187223 */ /* 0x000fc60000000018 */
[----:B------:R-:W5:Y:S04]  /*06d0*/  LDG.E.CONSTANT R6, desc[UR4][R2.64+0x7c] ;  /* 0x00007c0402067981 */ /* 0x000f68000c1e9900 */
[----:B------:R-:W5:Y:S01]  /*06e0*/  LDG.E.CONSTANT R7, desc[UR4][R16.64+0x1c] ;  /* 0x00001c0410077981 */ /* 0x000f62000c1e9900 */
[----:B------:R-:W-:-:S03]  /*06f0*/  FFMA R24, R25, R22, R24 ;  /* 0x0000001619187223 */ /* 0x000fc60000000018 */
        /* <DEDUP_REMOVED lines=39> */
[----:B------:R-:W5:Y:S01]  /*0970*/  LDG.E.CONSTANT R24, desc[UR4][R2.64+0xb4] ;  /* 0x0000b40402187981 */ /* 0x000f62000c1e9900 */
[----:B------:R-:W-:-:S03]  /*0980*/  FFMA R14, R9, R8, R14 ;  /* 0x00000008090e7223 */ /* 0x000fc6000000000e */
[----:B------:R-:W5:Y:S04]  /*0990*/  LDG.E.CONSTANT R8, desc[UR4][R2.64+0xb8] ;  /* 0x0000b80402087981 */ /* 0x000f68000c1e9900 */
        /* <DEDUP_REMOVED lines=659> */
[----:B------:R-:W-:Y:S01]  /*32d0*/  FFMA R26, R7, R6, R8 ;  /* 0x00000006071a7223 */ /* 0x000fe20000000008 */
[----:B------:R-:W-:Y:S02]  /*32e0*/  IMAD.WIDE R6, R5, 0x4, R14 ;  /* 0x0000000405067825 */ /* 0x000fe400078e020e */
[----:B------:R-:W5:Y:S02]  /*32f0*/  LDG.E.CONSTANT R8, desc[UR4][R2.64+0x41c] ;  /* 0x00041c0402087981 */ /* 0x000f64000c1e9900 */
[----:B------:R-:W-:-:S02]  /*3300*/  FFMA R26, R25, R22, R26 ;  /* 0x00000016191a7223 */ /* 0x000fc4000000001a */
        /* <DEDUP_REMOVED lines=363> */
[----:B------:R4:W5:Y:S01]  /*49c0*/  LDG.E.CONSTANT R22, desc[UR4][R6.64+0x5c] ;  /* 0x00005c0406167981 */ /* 0x000962000c1e9900 */
        /* <DEDUP_REMOVED lines=550> */
[----:B------:R-:W-:-:S03]  /*6c30*/  FFMA R26, R8, R9, R25 ;  /* 0x00000009081a7223 */ /* 0x000fc60000000019 */
[----:B------:R-:W4:Y:S04]  /*6c40*/  LDG.E.CONSTANT R25, desc[UR4][R2.64+0x8d0] ;  /* 0x0008d00402197981 */ /* 0x000f28000c1e9900 */
[----:B------:R-:W4:Y:S04]  /*6c50*/  LDG.E.CONSTANT R24, desc[UR4][R4.64+0x30] ;  /* 0x0000300404187981 */ /* 0x000f28000c1e9900 */
        /* <DEDUP_REMOVED lines=25> */
[----:B------:R-:W4:Y:S01]  /*6df0*/  LDG.E.CONSTANT R24, desc[UR4][R2.64+0x8f4] ;  /* 0x0008f40402187981 */ /* 0x000f22000c1e9900 */
[----:B------:R-:W-:-:S03]  /*6e00*/  FFMA R8, R8, R9, R25 ;  /* 0x0000000908087223 */ /* 0x000fc60000000019 */
[----:B------:R-:W4:Y:S01]  /*6e10*/  LDG.E.CONSTANT R25, desc[UR4][R4.64+0x54] ;  /* 0x0000540404197981 */ /* 0x000f22000c1e9900 */
[----:B-----5:R-:W-:Y:S02]  /*6e20*/  FFMA R13, R13, R6, R8 ;  /* 0x000000060d0d7223 */ /* 0x020fe40000000008 */
[----:B------:R-:W0:Y:S02]  /*6e30*/  LDC.64 R8, c[0x0][0x390] ;  /* 0x0000e400ff087b82 */ /* 0x000e240000000a00 */
[----:B------:R-:W-:-:S04]  /*6e40*/  FFMA R14, R14, R15, R13 ;  /* 0x0000000f0e0e7223 */ /* 0x000fc8000000000d */
[----:B------:R-:W-:Y:S01]  /*6e50*/  FFMA R14, R19, R22, R14 ;  /* 0x00000016130e7223 */ /* 0x000fe2000000000e */
[----:B------:R-:W-:-:S05]  /*6e60*/  IMAD R10, R12, R10, R10 ;  /* 0x0000000a0c0a7224 */ /* 0x000fca00078e020a */
[----:B------:R-:W-:-:S05]  /*6e70*/  IADD3 R11, PT, PT, R11, R10, RZ ;  /* 0x0000000a0b0b7210 */ /* 0x000fca0007ffe0ff */
[----:B0-----:R-:W-:-:S04]  /*6e80*/  IMAD.WIDE R8, R11, 0x4, R8 ;  /* 0x000000040b087825 */ /* 0x001fc800078e0208 */
[----:B---3--:R-:W-:-:S04]  /*6e90*/  FFMA R14, R17, R16, R14 ;  /* 0x00000010110e7223 */ /* 0x008fc8000000000e */
[----:B--2---:R-:W-:-:S04]  /*6ea0*/  FFMA R7, R7, R18, R14 ;  /* 0x0000001207077223 */ /* 0x004fc8000000000e */
[----:B----4-:R-:W-:-:S04]  /*6eb0*/  FFMA R7, R0, R21, R7 ;  /* 0x0000001500077223 */ /* 0x010fc80000000007 */
[----:B------:R-:W-:-:S04]  /*6ec0*/  FFMA R20, R20, R23, R7 ;  /* 0x0000001714147223 */ /* 0x000fc80000000007 */
[----:B------:R-:W-:-:S04]  /*6ed0*/  FFMA R20, R25, R24, R20 ;  /* 0x0000001819147223 */ /* 0x000fc80000000014 */
[----:B------:R-:W-:-:S04]  /*6ee0*/  FFMA R27, R27, R26, R20 ;  /* 0x0000001a1b1b7223 */ /* 0x000fc80000000014 */
[----:B------:R-:W-:-:S05]  /*6ef0*/  FFMA R27, R28, R29, R27 ;  /* 0x0000001d1c1b7223 */ /* 0x000fca000000001b */
[----:B------:R-:W-:Y:S01]  /*6f00*/  STG.E desc[UR4][R8.64], R27 ;  /* 0x0000001b08007986 */ /* 0x000fe2000c101904 */
[----:B------:R-:W-:Y:S05]  /*6f10*/  EXIT ;  /* 0x000000000000794d */ /* 0x000fea0003800000 */
.L_x_0:
[----:B------:R-:W-:-:S00]  /*6f20*/  BRA `(.L_x_0) ;  /* 0xfffffffc00fc7947 */ /* 0x000fc0000383ffff */
[----:B------:R-:W-:-:S00]  /*6f30*/  NOP ;  /* 0x0000000000007918 */ /* 0x000fc00000000000 */
        /* <DEDUP_REMOVED lines=12> */
.L_x_1:


//--------------------- .nv.shared.reserved.0     --------------------------
	.section	.nv.shared.reserved.0,"aw",@nobits
	.weak		__nv_reservedSMEM_offset_0_alias
	.size		__nv_reservedSMEM_offset_0_alias, 0, 64
	.other		__nv_reservedSMEM_offset_0_alias,@"STO_CUDA_RESERVED_SHARED STV_DEFAULT"
__nv_reservedSMEM_offset_0_alias:
	.zero		0
	.zero		64


//--------------------- .nv.constant0._Z13conv2d_kernelPKfS0_Pfiiii --------------------------
	.section	.nv.constant0._Z13conv2d_kernelPKfS0_Pfiiii,"a",@progbits
	.sectionflags	@""
	.align	4
.nv.constant0._Z13conv2d_kernelPKfS0_Pfiiii:
	.zero		936


//--------------------- SYMBOLS --------------------------

	.type		.nv.reservedSmem.offset0,@object
	.size		.nv.reservedSmem.offset0,0x4
